def matmul_kernel(
    a_ptr,
    b_ptr,
    c_ptr,
    M,
    N,
    K,
    stride_am,
    stride_ak,
    stride_bk,
    stride_bn,
    stride_cm,
    stride_cn,
    BLOCK_M: tl.constexpr,
    BLOCK_N: tl.constexpr,
    BLOCK_K: tl.constexpr,
    GROUP_M: tl.constexpr,
):
    pid = tl.program_id(axis=0)
    num_pid_m = tl.cdiv(M, BLOCK_M)
    num_pid_n = tl.cdiv(N, BLOCK_N)
    num_pid_in_group = GROUP_M * num_pid_n
    group_id = pid // num_pid_in_group
    first_pid_m = group_id * GROUP_M
    group_size_m = min(num_pid_m - first_pid_m, GROUP_M)
    pid_m = first_pid_m + ((pid % num_pid_in_group) % group_size_m)
    pid_n = (pid % num_pid_in_group) // group_size_m

    offs_am = (pid_m * BLOCK_M + tl.arange(0, BLOCK_M)) % M
    offs_bn = (pid_n * BLOCK_N + tl.arange(0, BLOCK_N)) % N
    offs_k = tl.arange(0, BLOCK_K)
    a_ptrs = a_ptr + offs_am[:, None] * stride_am + offs_k[None, :] * stride_ak
    b_ptrs = b_ptr + offs_k[:, None] * stride_bk + offs_bn[None, :] * stride_bn

    acc = tl.zeros((BLOCK_M, BLOCK_N), dtype=tl.float32)
    for kk in range(0, tl.cdiv(K, BLOCK_K)):
        a = tl.load(a_ptrs, mask=offs_k[None, :] < K - kk * BLOCK_K, other=0.0)
        b = tl.load(b_ptrs, mask=offs_k[:, None] < K - kk * BLOCK_K, other=0.0)
        acc = tl.dot(a, b, acc)
        a_ptrs += BLOCK_K * stride_ak
        b_ptrs += BLOCK_K * stride_bk

    c = acc.to(c_ptr.dtype.element_ty)
    offs_cm = pid_m * BLOCK_M + tl.arange(0, BLOCK_M)
    offs_cn = pid_n * BLOCK_N + tl.arange(0, BLOCK_N)
    c_ptrs = c_ptr + offs_cm[:, None] * stride_cm + offs_cn[None, :] * stride_cn
    mask = (offs_cm[:, None] < M) & (offs_cn[None, :] < N)
    tl.store(c_ptrs, c, mask=mask)

# config = {"BLOCK_K": 64, "BLOCK_M": 128, "BLOCK_N": 256, "GROUP_M": 8, "arch": "sm_100", "dtype": "fp16", "num_ctas": 4, "num_stages": 3, "num_warps": 4}
# arch = sm_100


// ===== COMPILED SASS (sm_100a) =====

	.target	sm_100a

	.elftype	@"ET_EXEC"


//--------------------- .note.nv.tkinfo           --------------------------
	.section	.note.nv.tkinfo,"",@"SHT_NOTE"
	.sectionflags	@"SHF_NOTE_NV_TKINFO"
	.tkinfo
        /*0018*/ 	.word	0x00000081
        /*0030*/ 	.string	""
        /*0030*/ 	.string	"ptxas-blackwell"
        /*0030*/ 	.string	"Cuda compilation tools, release 12.9, V12.9.86"
        /*0030*/ 	.string	"Build cuda_12.9.r12.9/compiler.36037853_0"
        /*0030*/ 	.string	"-v  -suppress-debug-info  -lineinfo  -arch sm_100a "



//--------------------- .note.nv.cuver            --------------------------
	.section	.note.nv.cuver,"",@"SHT_NOTE"
	.sectionflags	@"SHF_NOTE_NV_CUVER"
        /*0018*/ 	.short	0x0001
        /*001a*/ 	.short	0x0064
        /*001c*/ 	.short	0x0001
        /*001e*/ 	.short	0x0000
        /*0020*/ 	.short	0x0001
        /*0022*/ 	.short	0x0000


//--------------------- .nv.info                  --------------------------
	.section	.nv.info,"",@"SHT_CUDA_INFO"
	.align	4


	//----- nvinfo : EIATTR_REGCOUNT
	.align		4
        /*0000*/ 	.byte	0x04, 0x2f
        /*0002*/ 	.short	(.L_4 - .L_3)
	.align		4
.L_3:
        /*0004*/ 	.word	index@(matmul_kernel)
        /*0008*/ 	.word	0x000000fe


	//----- nvinfo : EIATTR_FRAME_SIZE
	.align		4
.L_4:
        /*000c*/ 	.byte	0x04, 0x11
        /*000e*/ 	.short	(.L_6 - .L_5)
	.align		4
.L_5:
        /*0010*/ 	.word	index@($__internal_2_$__cuda_sm10x_tcgen05_guardrail_trap_unallocated_columns_being_dealloced)
        /*0014*/ 	.word	0x00000000


	//----- nvinfo : EIATTR_FRAME_SIZE
	.align		4
.L_6:
        /*0018*/ 	.byte	0x04, 0x11
        /*001a*/ 	.short	(.L_8 - .L_7)
	.align		4
.L_7:
        /*001c*/ 	.word	index@($__internal_1_$__cuda_sm10x_tcgen05_guardrail_trap_phase_invalid_during_alloc)
        /*0020*/ 	.word	0x00000000


	//----- nvinfo : EIATTR_FRAME_SIZE
	.align		4
.L_8:
        /*0024*/ 	.byte	0x04, 0x11
        /*0026*/ 	.short	(.L_10 - .L_9)
	.align		4
.L_9:
        /*0028*/ 	.word	index@($__internal_0_$__cuda_sm10x_tcgen05_guardrail_trap_col_being_dealloced_not_returned_by_alloc)
        /*002c*/ 	.word	0x00000000


	//----- nvinfo : EIATTR_FRAME_SIZE
	.align		4
.L_10:
        /*0030*/ 	.byte	0x04, 0x11
        /*0032*/ 	.short	(.L_12 - .L_11)
	.align		4
.L_11:
        /*0034*/ 	.word	index@(matmul_kernel)
        /*0038*/ 	.word	0x00000000


	//----- nvinfo : EIATTR_MIN_STACK_SIZE
	.align		4
.L_12:
        /*003c*/ 	.byte	0x04, 0x12
        /*003e*/ 	.short	(.L_14 - .L_13)
	.align		4
.L_13:
        /*0040*/ 	.word	index@(matmul_kernel)
        /*0044*/ 	.word	0x00000000
.L_14:


//--------------------- .nv.info.matmul_kernel    --------------------------
	.section	.nv.info.matmul_kernel,"",@"SHT_CUDA_INFO"
	.sectionflags	@""
	.align	4


	//----- nvinfo : EIATTR_CUDA_API_VERSION
	.align		4
        /*0000*/ 	.byte	0x04, 0x37
        /*0002*/ 	.short	(.L_16 - .L_15)
.L_15:
        /*0004*/ 	.word	0x00000081


	//----- nvinfo : EIATTR_KPARAM_INFO
	.align		4
.L_16:
        /*0008*/ 	.byte	0x04, 0x17
        /*000a*/ 	.short	(.L_18 - .L_17)
.L_17:
        /*000c*/ 	.word	0x00000000
        /*0010*/ 	.short	0x000d
        /*0012*/ 	.short	0x0048
        /*0014*/ 	.byte	0x00, 0xf4, 0x21, 0x00


	//----- nvinfo : EIATTR_KPARAM_INFO
	.align		4
.L_18:
        /*0018*/ 	.byte	0x04, 0x17
        /*001a*/ 	.short	(.L_20 - .L_19)
.L_19:
        /*001c*/ 	.word	0x00000000
        /*0020*/ 	.short	0x000c
        /*0022*/ 	.short	0x0040
        /*0024*/ 	.byte	0x00, 0xf4, 0x21, 0x00


	//----- nvinfo : EIATTR_KPARAM_INFO
	.align		4
.L_20:
        /*0028*/ 	.byte	0x04, 0x17
        /*002a*/ 	.short	(.L_22 - .L_21)
.L_21:
        /*002c*/ 	.word	0x00000000
        /*0030*/ 	.short	0x000b
        /*0032*/ 	.short	0x0038
        /*0034*/ 	.byte	0x00, 0xf0, 0x11, 0x00


	//----- nvinfo : EIATTR_KPARAM_INFO
	.align		4
.L_22:
        /*0038*/ 	.byte	0x04, 0x17
        /*003a*/ 	.short	(.L_24 - .L_23)
.L_23:
        /*003c*/ 	.word	0x00000000
        /*0040*/ 	.short	0x000a
        /*0042*/ 	.short	0x0034
        /*0044*/ 	.byte	0x00, 0xf0, 0x11, 0x00


	//----- nvinfo : EIATTR_KPARAM_INFO
	.align		4
.L_24:
        /*0048*/ 	.byte	0x04, 0x17
        /*004a*/ 	.short	(.L_26 - .L_25)
.L_25:
        /*004c*/ 	.word	0x00000000
        /*0050*/ 	.short	0x0009
        /*0052*/ 	.short	0x0030
        /*0054*/ 	.byte	0x00, 0xf0, 0x11, 0x00


	//----- nvinfo : EIATTR_KPARAM_INFO
	.align		4
.L_26:
        /*0058*/ 	.byte	0x04, 0x17
        /*005a*/ 	.short	(.L_28 - .L_27)
.L_27:
        /*005c*/ 	.word	0x00000000
        /*0060*/ 	.short	0x0008
        /*0062*/ 	.short	0x002c
        /*0064*/ 	.byte	0x00, 0xf0, 0x11, 0x00


	//----- nvinfo : EIATTR_KPARAM_INFO
	.align		4
.L_28:
        /*0068*/ 	.byte	0x04, 0x17
        /*006a*/ 	.short	(.L_30 - .L_29)
.L_29:
        /*006c*/ 	.word	0x00000000
        /*0070*/ 	.short	0x0007
        /*0072*/ 	.short	0x0028
        /*0074*/ 	.byte	0x00, 0xf0, 0x11, 0x00


	//----- nvinfo : EIATTR_KPARAM_INFO
	.align		4
.L_30:
        /*0078*/ 	.byte	0x04, 0x17
        /*007a*/ 	.short	(.L_32 - .L_31)
.L_31:
        /*007c*/ 	.word	0x00000000
        /*0080*/ 	.short	0x0006
        /*0082*/ 	.short	0x0024
        /*0084*/ 	.byte	0x00, 0xf0, 0x11, 0x00


	//----- nvinfo : EIATTR_KPARAM_INFO
	.align		4
.L_32:
        /*0088*/ 	.byte	0x04, 0x17
        /*008a*/ 	.short	(.L_34 - .L_33)
.L_33:
        /*008c*/ 	.word	0x00000000
        /*0090*/ 	.short	0x0005
        /*0092*/ 	.short	0x0020
        /*0094*/ 	.byte	0x00, 0xf0, 0x11, 0x00


	//----- nvinfo : EIATTR_KPARAM_INFO
	.align		4
.L_34:
        /*0098*/ 	.byte	0x04, 0x17
        /*009a*/ 	.short	(.L_36 - .L_35)
.L_35:
        /*009c*/ 	.word	0x00000000
        /*00a0*/ 	.short	0x0004
        /*00a2*/ 	.short	0x001c
        /*00a4*/ 	.byte	0x00, 0xf0, 0x11, 0x00


	//----- nvinfo : EIATTR_KPARAM_INFO
	.align		4
.L_36:
        /*00a8*/ 	.byte	0x04, 0x17
        /*00aa*/ 	.short	(.L_38 - .L_37)
.L_37:
        /*00ac*/ 	.word	0x00000000
        /*00b0*/ 	.short	0x0003
        /*00b2*/ 	.short	0x0018
        /*00b4*/ 	.byte	0x00, 0xf0, 0x11, 0x00


	//----- nvinfo : EIATTR_KPARAM_INFO
	.align		4
.L_38:
        /*00b8*/ 	.byte	0x04, 0x17
        /*00ba*/ 	.short	(.L_40 - .L_39)
.L_39:
        /*00bc*/ 	.word	0x00000000
        /*00c0*/ 	.short	0x0002
        /*00c2*/ 	.short	0x0010
        /*00c4*/ 	.byte	0x00, 0xf4, 0x21, 0x00


	//----- nvinfo : EIATTR_KPARAM_INFO
	.align		4
.L_40:
        /*00c8*/ 	.byte	0x04, 0x17
        /*00ca*/ 	.short	(.L_42 - .L_41)
.L_41:
        /*00cc*/ 	.word	0x00000000
        /*00d0*/ 	.short	0x0001
        /*00d2*/ 	.short	0x0008
        /*00d4*/ 	.byte	0x00, 0xf4, 0x21, 0x00


	//----- nvinfo : EIATTR_KPARAM_INFO
	.align		4
.L_42:
        /*00d8*/ 	.byte	0x04, 0x17
        /*00da*/ 	.short	(.L_44 - .L_43)
.L_43:
        /*00dc*/ 	.word	0x00000000
        /*00e0*/ 	.short	0x0000
        /*00e2*/ 	.short	0x0000
        /*00e4*/ 	.byte	0x00, 0xf4, 0x21, 0x00


	//----- nvinfo : EIATTR_EXPLICIT_CLUSTER
	.align		4
.L_44:
        /*00e8*/ 	.byte	0x01, 0x3e
	.zero		2


	//----- nvinfo : EIATTR_CTA_PER_CLUSTER
	.align		4
        /*00ec*/ 	.byte	0x04, 0x3d
        /*00ee*/ 	.short	(.L_46 - .L_45)
.L_45:
        /*00f0*/ 	.word	0x00000004
        /*00f4*/ 	.word	0x00000001
        /*00f8*/ 	.word	0x00000001


	//----- nvinfo : EIATTR_AT_ENTRY_FRAGMENTS
	.align		4
.L_46:
        /*00fc*/ 	.byte	0x04, 0x4f
        /*00fe*/ 	.short	(.L_48 - .L_47)


	//   ....[0]....
.L_47:
        /*0100*/ 	.word	0x00000004


	//----- nvinfo : EIATTR_RESERVED_SMEM_USED
	.align		4
.L_48:
        /*0104*/ 	.byte	0x01, 0x41
	.zero		2


	//----- nvinfo : EIATTR_SPARSE_MMA_MASK
	.align		4
        /*0108*/ 	.byte	0x03, 0x50
        /*010a*/ 	.short	0x0000


	//----- nvinfo : EIATTR_TCGEN05_1CTA_USED
	.align		4
        /*010c*/ 	.byte	0x01, 0x51
	.zero		2


	//----- nvinfo : EIATTR_MAXREG_COUNT
	.align		4
        /*0110*/ 	.byte	0x03, 0x1b
        /*0112*/ 	.short	0x00ff


	//----- nvinfo : EIATTR_NUM_BARRIERS
	.align		4
        /*0114*/ 	.byte	0x02, 0x4c
        /*0116*/ 	.byte	0x01
	.zero		1


	//----- nvinfo : EIATTR_INT_WARP_WIDE_INSTR_OFFSETS
	.align		4
        /*0118*/ 	.byte	0x04, 0x31
        /*011a*/ 	.short	(.L_50 - .L_49)


	//   ....[0]....
.L_49:
        /*011c*/ 	.word	0x000028b0


	//   ....[1]....
        /*0120*/ 	.word	0x000028c0


	//   ....[2]....
        /*0124*/ 	.word	0x00005590


	//   ....[3]....
        /*0128*/ 	.word	0x0000b210


	//   ....[4]....
        /*012c*/ 	.word	0x0000b260


	//----- nvinfo : EIATTR_COOP_GROUP_MASK_REGIDS
	.align		4
.L_50:
        /*0130*/ 	.byte	0x04, 0x29
        /*0132*/ 	.short	(.L_52 - .L_51)


	//   ....[0]....
.L_51:
        /*0134*/ 	.word	0xffffffff


	//   ....[1]....
        /*0138*/ 	.word	0xffffffff


	//   ....[2]....
        /*013c*/ 	.word	0xffffffff


	//   ....[3]....
        /*0140*/ 	.word	0xffffffff


	//----- nvinfo : EIATTR_COOP_GROUP_INSTR_OFFSETS
	.align		4
.L_52:
        /*0144*/ 	.byte	0x04, 0x28
        /*0146*/ 	.short	(.L_54 - .L_53)


	//   ....[0]....
.L_53:
        /*0148*/ 	.word	0x00000070


	//   ....[1]....
        /*014c*/ 	.word	0x00000330


	//   ....[2]....
        /*0150*/ 	.word	0x0000b0a0


	//   ....[3]....
        /*0154*/ 	.word	0x0000b310


	//----- nvinfo : EIATTR_VRC_CTA_INIT_COUNT
	.align		4
.L_54:
        /*0158*/ 	.byte	0x02, 0x4a
        /*015a*/ 	.byte	0x80
	.zero		1


	//----- nvinfo : EIATTR_MBARRIER_INSTR_OFFSETS
	.align		4
        /*015c*/ 	.byte	0x04, 0x39
        /*015e*/ 	.short	(.L_56 - .L_55)


	//   ....[0]....
.L_55:
        /*0160*/ 	.word	0x000029b0
        /*0164*/ 	.word	0x000000ff
        /*0168*/ 	.word	0x00000000
        /*016c*/ 	.short	0x0100
        /*016e*/ 	.byte	0x06
	.zero		1


	//   ....[1]....
        /*0170*/ 	.word	0x000055d0
        /*0174*/ 	.word	0x000000ff
        /*0178*/ 	.word	0x00004008
        /*017c*/ 	.short	0x0100
        /*017e*/ 	.byte	0x09
	.zero		1


	//   ....[2]....
        /*0180*/ 	.word	0x00008580
        /*0184*/ 	.word	0x000000ff
        /*0188*/ 	.word	0x00000000
        /*018c*/ 	.short	0x010a
        /*018e*/ 	.byte	0x06
	.zero		1


	//   ....[3]....
        /*0190*/ 	.word	0x00009390
        /*0194*/ 	.word	0x000000ff
        /*0198*/ 	.word	0x00000000
        /*019c*/ 	.short	0x010a
        /*019e*/ 	.byte	0x06
	.zero		1


	//   ....[4]....
        /*01a0*/ 	.word	0x000094b0
        /*01a4*/ 	.word	0x000000ff
        /*01a8*/ 	.word	0x00004000
        /*01ac*/ 	.short	0x0108
        /*01ae*/ 	.byte	0x09
	.zero		1


	//   ....[5]....
        /*01b0*/ 	.word	0x00009590
        /*01b4*/ 	.word	0x000000ff
        /*01b8*/ 	.word	0x00004008
        /*01bc*/ 	.short	0x0108
        /*01be*/ 	.byte	0x09
	.zero		1


	//   ....[6]....
        /*01c0*/ 	.word	0x0000b330
        /*01c4*/ 	.word	0x000000ff
        /*01c8*/ 	.word	0x00000000
        /*01cc*/ 	.short	0x010a
        /*01ce*/ 	.byte	0x06
	.zero		1


	//   ....[7]....
        /*01d0*/ 	.word	0x0000b360
        /*01d4*/ 	.word	0x000000ff
        /*01d8*/ 	.word	0x00000000
        /*01dc*/ 	.short	0x010a
        /*01de*/ 	.byte	0x06
	.zero		1


	//----- nvinfo : EIATTR_NUM_MBARRIERS
	.align		4
.L_56:
        /*01e0*/ 	.byte	0x03, 0x38
        /*01e2*/ 	.short	0x0002


	//----- nvinfo : EIATTR_EXIT_INSTR_OFFSETS
	.align		4
        /*01e4*/ 	.byte	0x04, 0x1c
        /*01e6*/ 	.short	(.L_58 - .L_57)


	//   ....[0]....
.L_57:
        /*01e8*/ 	.word	0x0000b320


	//----- nvinfo : EIATTR_REQNTID
	.align		4
.L_58:
        /*01ec*/ 	.byte	0x04, 0x10
        /*01ee*/ 	.short	(.L_60 - .L_59)
.L_59:
        /*01f0*/ 	.word	0x00000080
        /*01f4*/ 	.word	0x00000001
        /*01f8*/ 	.word	0x00000001


	//----- nvinfo : EIATTR_CRS_STACK_SIZE
	.align		4
.L_60:
        /*01fc*/ 	.byte	0x04, 0x1e
        /*01fe*/ 	.short	(.L_62 - .L_61)
.L_61:
        /*0200*/ 	.word	0x00000000


	//----- nvinfo : EIATTR_CBANK_PARAM_SIZE
	.align		4
.L_62:
        /*0204*/ 	.byte	0x03, 0x19
        /*0206*/ 	.short	0x0050


	//----- nvinfo : EIATTR_PARAM_CBANK
	.align		4
        /*0208*/ 	.byte	0x04, 0x0a
        /*020a*/ 	.short	(.L_64 - .L_63)
	.align		4
.L_63:
        /*020c*/ 	.word	index@(.nv.constant0.matmul_kernel)
        /*0210*/ 	.short	0x0380
        /*0212*/ 	.short	0x0050


	//----- nvinfo : EIATTR_SW_WAR
	.align		4
.L_64:
        /*0214*/ 	.byte	0x04, 0x36
        /*0216*/ 	.short	(.L_66 - .L_65)
.L_65:
        /*0218*/ 	.word	0x00000008
.L_66:


//--------------------- .nv.compat                --------------------------
	.section	.nv.compat,"",@"SHT_CUDA_COMPAT_INFO"
	.align	4
        /*0000*/ 	.byte	0x02, 0x02, 0x02, 0x00, 0x02, 0x05, 0x05, 0x00, 0x02, 0x03, 0x00, 0x00, 0x02, 0x06, 0x01, 0x00


//--------------------- .nv.callgraph             --------------------------
	.section	.nv.callgraph,"",@"SHT_CUDA_CALLGRAPH"
	.align	4
	.sectionentsize	8
	.align		4
        /*0000*/ 	.word	0x00000000
	.align		4
        /*0004*/ 	.word	0xffffffff
	.align		4
        /*0008*/ 	.word	0x00000000
	.align		4
        /*000c*/ 	.word	0xfffffffe
	.align		4
        /*0010*/ 	.word	0x00000000
	.align		4
        /*0014*/ 	.word	0xfffffffd
	.align		4
        /*0018*/ 	.word	0x00000000
	.align		4
        /*001c*/ 	.word	0xfffffffc


//--------------------- .text.matmul_kernel       --------------------------
	.section	.text.matmul_kernel,"ax",@progbits
	.align	128
        .global         matmul_kernel
        .type           matmul_kernel,@function
        .size           matmul_kernel,(.L_x_21 - matmul_kernel)
        .other          matmul_kernel,@"STO_CUDA_ENTRY STV_DEFAULT"
matmul_kernel:
.text.matmul_kernel:
[----:B------:R-:W0:Y:S01]  /*0000*/  LDC R1, c[0x0][0x37c] ;  /* 0x0000df00ff017b82 */ /* 0x000e220000000800 */
[----:B------:R-:W1:Y:S01]  /*0010*/  S2R R3, SR_TID.X ;  /* 0x0000000000037919 */ /* 0x000e620000002100 */
[----:B------:R-:W2:Y:S01]  /*0020*/  LDCU.64 UR22, c[0x0][0x358] ;  /* 0x00006b00ff1677ac */ /* 0x000ea20008000a00 */
[----:B-1----:R-:W-:-:S13]  /*0030*/  ISETP.GE.U32.AND P0, PT, R3, 0x20, PT ;  /* 0x000000200300780c */ /* 0x002fda0003f06070 */
[----:B------:R-:W-:Y:S02]  /*0040*/  VOTEU.ANY UP0, P0 ;  /* 0x0000000000ff7886 */ /* 0x000fe40000000100 */
[----:B0-2---:R-:W-:Y:S05]  /*0050*/  BRA.U UP0, `(.L_x_0) ;  /* 0x0000000100b87547 */ /* 0x005fea000b800000 */
[----:B------:R-:W0:Y:S01]  /*0060*/  S2UR UR6, SR_CgaCtaId ;  /* 0x00000000000679c3 */ /* 0x000e220000008800 */
[----:B------:R-:W-:Y:S01]  /*0070*/  NOP ;  /* 0x0000000000007918 */ /* 0x000fe20000000000 */
[----:B------:R-:W-:Y:S02]  /*0080*/  UMOV UR4, 0x40 ;  /* 0x0000004000047882 */ /* 0x000fe40000000000 */
[----:B0-----:R-:W-:-:S09]  /*0090*/  ULEA UR4, UR6, UR4, 0x18 ;  /* 0x0000000406047291 */ /* 0x001fd2000f8ec0ff */
[----:B------:R-:W0:Y:S01]  /*00a0*/  LDS.U8 R0, [UR4] ;  /* 0x00000004ff007984 */ /* 0x000e220008000000 */
[----:B------:R-:W-:Y:S02]  /*00b0*/  UMOV UR4, 0x400 ;  /* 0x0000040000047882 */ /* 0x000fe40000000000 */
[----:B------:R-:W-:Y:S01]  /*00c0*/  ULEA UR4, UR6, UR4, 0x18 ;  /* 0x0000000406047291 */ /* 0x000fe2000f8ec0ff */
[----:B0-----:R-:W-:-:S13]  /*00d0*/  ISETP.NE.AND P0, PT, R0, RZ, PT ;  /* 0x000000ff0000720c */ /* 0x001fda0003f05270 */
[----:B------:R-:W-:Y:S05]  /*00e0*/  @P0 BRA `(.L_x_1) ;  /* 0x00000000007c0947 */ /* 0x000fea0003800000 */
[----:B------:R-:W-:-:S13]  /*00f0*/  ELECT P0, URZ, PT ;  /* 0x0000000000ff782f */ /* 0x000fda0003800000 */
[----:B------:R-:W-:Y:S05]  /*0100*/  @!P0 BRA `(.L_x_2) ;  /* 0x0000000000848947 */ /* 0x000fea0003800000 */
[----:B------:R-:W-:Y:S01]  /*0110*/  UMOV UR5, 0x4 ;  /* 0x0000000400057882 */ /* 0x000fe20000000000 */
[----:B------:R-:W-:Y:S02]  /*0120*/  IMAD.MOV.U32 R7, RZ, RZ, 0x1 ;  /* 0x00000001ff077424 */ /* 0x000fe400078e00ff */
[----:B------:R-:W-:Y:S02]  /*0130*/  IMAD.MOV.U32 R5, RZ, RZ, 0xf ;  /* 0x0000000fff057424 */ /* 0x000fe400078e00ff */
[----:B------:R-:W-:Y:S04]  /*0140*/  DEPBAR.LE SB0, 0x36 ;  /* 0x00008d800000791a */ /* 0x000fe80000000000 */
[----:B------:R-:W0:Y:S02]  /*0150*/  UTCATOMSWS.FIND_AND_SET.ALIGN UP1, UR5, UR5 ;  /* 0x00000005000575e3 */ /* 0x000e240008020800 */
[----:B0-----:R-:W-:-:S04]  /*0160*/  PLOP3.LUT P0, PT, PT, PT, UP1, 0x80, 0x8 ;  /* 0x000000000008781c */ /* 0x001fc80003f0f018 */
[----:B------:R-:W-:-:S04]  /*0170*/  SEL R0, RZ, 0xffffffff, !P0 ;  /* 0xffffffffff007807 */ /* 0x000fc80004000000 */
[----:B------:R-:W-:Y:S01]  /*0180*/  ISETP.NE.AND P0, PT, R0, RZ, PT ;  /* 0x000000ff0000720c */ /* 0x000fe20003f05270 */
[----:B------:R-:W-:-:S12]  /*0190*/  IMAD.U32 R0, RZ, RZ, UR5 ;  /* 0x00000005ff007e24 */ /* 0x000fd8000f8e00ff */
[----:B------:R-:W-:Y:S05]  /*01a0*/  @P0 BRA `(.L_x_3) ;  /* 0x0000000000240947 */ /* 0x000fea0003800000 */
.L_x_4:
[----:B------:R-:W-:Y:S05]  /*01b0*/  NANOSLEEP 0x64 ;  /* 0x000000640000795d */ /* 0x000fea0003800000 */
[----:B------:R-:W-:-:S05]  /*01c0*/  UMOV UR5, 0x4 ;  /* 0x0000000400057882 */ /* 0x000fca0000000000 */
[----:B------:R-:W-:Y:S04]  /*01d0*/  DEPBAR.LE SB0, 0x36 ;  /* 0x00008d800000791a */ /* 0x000fe80000000000 */
[----:B------:R-:W0:Y:S02]  /*01e0*/  UTCATOMSWS.FIND_AND_SET.ALIGN UP1, UR5, UR5 ;  /* 0x00000005000575e3 */ /* 0x000e240008020800 */
[----:B0-----:R-:W-:-:S04]  /*01f0*/  PLOP3.LUT P0, PT, PT, PT, UP1, 0x80, 0x8 ;  /* 0x000000000008781c */ /* 0x001fc80003f0f018 */
[----:B------:R-:W-:-:S04]  /*0200*/  SEL R0, RZ, 0xffffffff, !P0 ;  /* 0xffffffffff007807 */ /* 0x000fc80004000000 */
[----:B------:R-:W-:Y:S01]  /*0210*/  ISETP.NE.AND P0, PT, R0, RZ, PT ;  /* 0x000000ff0000720c */ /* 0x000fe20003f05270 */
[----:B------:R-:W-:-:S12]  /*0220*/  IMAD.U32 R0, RZ, RZ, UR5 ;  /* 0x00000005ff007e24 */ /* 0x000fd8000f8e00ff */
[----:B------:R-:W-:Y:S05]  /*0230*/  @!P0 BRA `(.L_x_4) ;  /* 0xfffffffc00dc8947 */ /* 0x000fea000383ffff */
.L_x_3:
[C---:B------:R-:W-:Y:S01]  /*0240*/  VIADD R4, R0.reuse, 0x10 ;  /* 0x0000001000047836 */ /* 0x040fe20000000000 */
[----:B------:R-:W-:Y:S01]  /*0250*/  UMOV UR5, 0x50 ;  /* 0x0000005000057882 */ /* 0x000fe20000000000 */
[----:B------:R-:W-:Y:S01]  /*0260*/  SHF.L.U32 R2, R5, R0, RZ ;  /* 0x0000000005027219 */ /* 0x000fe200000006ff */
[----:B------:R-:W-:Y:S01]  /*0270*/  ULEA UR5, UR6, UR5, 0x18 ;  /* 0x0000000506057291 */ /* 0x000fe2000f8ec0ff */
[----:B------:R-:W-:Y:S01]  /*0280*/  IMAD.SHL.U32 R0, R0, 0x20, RZ ;  /* 0x0000002000007824 */ /* 0x000fe200078e00ff */
[----:B------:R-:W-:-:S04]  /*0290*/  SHF.L.U32 R5, R7, R4, RZ ;  /* 0x0000000407057219 */ /* 0x000fc800000006ff */
[----:B------:R-:W-:-:S05]  /*02a0*/  LOP3.LUT R2, R5, R2, RZ, 0xfc, !PT ;  /* 0x0000000205027212 */ /* 0x000fca00078efcff */
[----:B------:R0:W-:Y:S04]  /*02b0*/  ATOMS.OR RZ, [UR5], R2 ;  /* 0x00000002ffff798c */ /* 0x0001e8000b000005 */
[----:B------:R0:W-:Y:S01]  /*02c0*/  STS [UR4], R0 ;  /* 0x00000000ff007988 */ /* 0x0001e20008000804 */
[----:B------:R-:W-:Y:S05]  /*02d0*/  BRA `(.L_x_2) ;  /* 0x0000000000107947 */ /* 0x000fea0003800000 */
.L_x_1:
[----:B------:R-:W-:Y:S01]  /*02e0*/  IMAD.MOV.U32 R0, RZ, RZ, -0x1 ;  /* 0xffffffffff007424 */ /* 0x000fe200078e00ff */
[----:B------:R-:W-:-:S04]  /*02f0*/  MOV R4, 0x320 ;  /* 0x0000032000047802 */ /* 0x000fc80000000f00 */
[----:B------:R0:W-:Y:S03]  /*0300*/  STS [UR4], R0 ;  /* 0x00000000ff007988 */ /* 0x0001e60008000804 */
[----:B0-----:R-:W-:Y:S05]  /*0310*/  CALL.REL.NOINC `($__internal_1_$__cuda_sm10x_tcgen05_guardrail_trap_phase_invalid_during_alloc) ;  /* 0x000000b000287944 */ /* 0x001fea0003c00000 */
.L_x_2:
[----:B------:R-:W-:Y:S05]  /*0320*/  WARPSYNC.ALL ;  /* 0x0000000000007948 */ /* 0x000fea0003800000 */
[----:B------:R-:W-:Y:S01]  /*0330*/  NOP ;  /* 0x0000000000007918 */ /* 0x000fe20000000000 */
.L_x_0:
[----:B------:R-:W1:Y:S08]  /*0340*/  LDC.64 R30, c[0x0][0x398] ;  /* 0x0000e600ff1e7b82 */ /* 0x000e700000000a00 */
[----:B------:R-:W2:Y:S02]  /*0350*/  S2UR UR5, SR_CgaSize ;  /* 0x00000000000579c3 */ /* 0x000ea40000008a00 */
[----:B--2---:R-:W-:-:S12]  /*0360*/  UIMAD UR5, UR5, -0xa0, URZ ;  /* 0xffffff60050578a4 */ /* 0x004fd8000f8e02ff */
[----:B------:R-:W2:Y:S01]  /*0370*/  LDCU UR5, c[0x0][UR5+0x2b0] ;  /* 0x00005600050577ac */ /* 0x000ea20008000800 */
[----:B------:R-:W-:Y:S01]  /*0380*/  SHF.R.U32.HI R142, RZ, 0x5, R3 ;  /* 0x00000005ff8e7819 */ /* 0x000fe20000011603 */
[----:B------:R-:W-:Y:S01]  /*0390*/  UMOV UR9, 0x400 ;  /* 0x0000040000097882 */ /* 0x000fe20000000000 */
[----:B------:R-:W3:Y:S01]  /*03a0*/  LDCU.128 UR12, c[0x0][0x380] ;  /* 0x00007000ff0c77ac */ /* 0x000ee20008000c00 */
[----:B------:R-:W4:Y:S01]  /*03b0*/  S2UR UR4, SR_CTAID.X ;  /* 0x00000000000479c3 */ /* 0x000f220000002500 */
[----:B------:R-:W-:-:S07]  /*03c0*/  UMOV UR7, 0x1 ;  /* 0x0000000100077882 */ /* 0x000fce0000000000 */
[----:B------:R-:W0:Y:S02]  /*03d0*/  LDC.64 R214, c[0x0][0x3a8] ;  /* 0x0000ea00ffd67b82 */ /* 0x000e240000000a00 */
[----:B01----:R-:W-:Y:S01]  /*03e0*/  VIADD R0, R31, 0xff ;  /* 0x000000ff1f007836 */ /* 0x003fe20000000000 */
[----:B------:R-:W-:-:S04]  /*03f0*/  IABS R15, R30 ;  /* 0x0000001e000f7213 */ /* 0x000fc80000000000 */
[----:B------:R-:W-:Y:S02]  /*0400*/  SHF.R.S32.HI R5, RZ, 0x1f, R0 ;  /* 0x0000001fff057819 */ /* 0x000fe40000011400 */
[----:B----4-:R-:W-:Y:S01]  /*0410*/  I2FP.F32.U32 R6, UR4 ;  /* 0x0000000400067c45 */ /* 0x010fe20008201000 */
[----:B------:R-:W0:Y:S01]  /*0420*/  S2UR UR4, SR_CgaCtaId ;  /* 0x00000000000479c3 */ /* 0x000e220000008800 */
[----:B------:R-:W-:-:S03]  /*0430*/  LEA.HI R5, R5, R0, RZ, 0x8 ;  /* 0x0000000005057211 */ /* 0x000fc600078f40ff */
[----:B--2---:R-:W-:Y:S01]  /*0440*/  FMUL R6, R6, UR5 ;  /* 0x0000000506067c20 */ /* 0x004fe20008400000 */
[----:B------:R-:W-:-:S03]  /*0450*/  SHF.R.S32.HI R5, RZ, 0x8, R5 ;  /* 0x00000008ff057819 */ /* 0x000fc60000011405 */
[----:B------:R-:W-:Y:S02]  /*0460*/  F2I.U32.TRUNC.NTZ R7, R6 ;  /* 0x0000000600077305 */ /* 0x000fe4000020f000 */
[----:B------:R-:W-:-:S05]  /*0470*/  IMAD.SHL.U32 R2, R5, 0x8, RZ ;  /* 0x0000000805027824 */ /* 0x000fca00078e00ff */
[----:B------:R-:W-:-:S04]  /*0480*/  IABS R9, R2 ;  /* 0x0000000200097213 */ /* 0x000fc80000000000 */
[----:B------:R-:W1:Y:S01]  /*0490*/  I2F.RP R0, R9 ;  /* 0x0000000900007306 */ /* 0x000e620000209400 */
[----:B0-----:R-:W-:Y:S02]  /*04a0*/  USHF.L.U32 UR5, UR4, 0x6, URZ ;  /* 0x0000000604057899 */ /* 0x001fe400080006ff */
[----:B------:R-:W-:-:S04]  /*04b0*/  ULEA UR9, UR4, UR9, 0x18 ;  /* 0x0000000904097291 */ /* 0x000fc8000f8ec0ff */
[----:B------:R-:W-:Y:S01]  /*04c0*/  UIADD3 UR6, UPT, UPT, UR9, 0x4000, URZ ;  /* 0x0000400009067890 */ /* 0x000fe2000fffe0ff */
[----:B-1----:R-:W0:Y:S02]  /*04d0*/  MUFU.RCP R0, R0 ;  /* 0x0000000000007308 */ /* 0x002e240000001000 */
[----:B0-----:R-:W-:Y:S01]  /*04e0*/  VIADD R4, R0, 0xffffffe ;  /* 0x0ffffffe00047836 */ /* 0x001fe20000000000 */
[----:B------:R-:W-:-:S05]  /*04f0*/  IABS R0, R7 ;  /* 0x0000000700007213 */ /* 0x000fca0000000000 */
[----:B------:R0:W1:Y:S02]  /*0500*/  F2I.FTZ.U32.TRUNC.NTZ R5, R4 ;  /* 0x0000000400057305 */ /* 0x000064000021f000 */
[----:B0-----:R-:W-:Y:S02]  /*0510*/  IMAD.MOV.U32 R4, RZ, RZ, RZ ;  /* 0x000000ffff047224 */ /* 0x001fe400078e00ff */
[----:B-1----:R-:W-:-:S04]  /*0520*/  IMAD.MOV R8, RZ, RZ, -R5 ;  /* 0x000000ffff087224 */ /* 0x002fc800078e0a05 */
[----:B------:R-:W-:Y:S01]  /*0530*/  IMAD R11, R8, R9, RZ ;  /* 0x00000009080b7224 */ /* 0x000fe200078e02ff */
[----:B------:R-:W-:-:S03]  /*0540*/  IABS R8, R2 ;  /* 0x0000000200087213 */ /* 0x000fc60000000000 */
[----:B------:R-:W-:-:S04]  /*0550*/  IMAD.HI.U32 R5, R5, R11, R4 ;  /* 0x0000000b05057227 */ /* 0x000fc800078e0004 */
[----:B------:R-:W-:Y:S02]  /*0560*/  IMAD.MOV R4, RZ, RZ, -R8 ;  /* 0x000000ffff047224 */ /* 0x000fe400078e0a08 */
[----:B------:R-:W-:-:S04]  /*0570*/  IMAD.HI.U32 R5, R5, R0, RZ ;  /* 0x0000000005057227 */ /* 0x000fc800078e00ff */
[----:B------:R-:W-:Y:S01]  /*0580*/  IMAD R0, R5, R4, R0 ;  /* 0x0000000405007224 */ /* 0x000fe200078e0200 */
[----:B------:R-:W-:Y:S04]  /*0590*/  BAR.SYNC.DEFER_BLOCKING 0x0 ;  /* 0x0000000000007b1d */ /* 0x000fe80000010000 */
[----:B------:R-:W-:-:S13]  /*05a0*/  ISETP.GT.U32.AND P1, PT, R9, R0, PT ;  /* 0x000000000900720c */ /* 0x000fda0003f24070 */
[----:B------:R-:W-:Y:S02]  /*05b0*/  @!P1 IMAD.IADD R0, R0, 0x1, -R9 ;  /* 0x0000000100009824 */ /* 0x000fe400078e0a09 */
[----:B------:R-:W-:Y:S01]  /*05c0*/  @!P1 VIADD R5, R5, 0x1 ;  /* 0x0000000105059836 */ /* 0x000fe20000000000 */
[----:B------:R-:W-:Y:S02]  /*05d0*/  ISETP.NE.AND P1, PT, R2, RZ, PT ;  /* 0x000000ff0200720c */ /* 0x000fe40003f25270 */
[----:B------:R-:W-:Y:S02]  /*05e0*/  ISETP.GE.U32.AND P0, PT, R0, R9, PT ;  /* 0x000000090000720c */ /* 0x000fe40003f06070 */
[----:B------:R-:W-:-:S04]  /*05f0*/  LOP3.LUT R0, R7, R2, RZ, 0x3c, !PT ;  /* 0x0000000207007212 */ /* 0x000fc800078e3cff */
[----:B------:R-:W-:Y:S01]  /*0600*/  ISETP.GE.AND P2, PT, R0, RZ, PT ;  /* 0x000000ff0000720c */ /* 0x000fe20003f46270 */
[----:B------:R-:W-:-:S06]  /*0610*/  VIADD R0, R30, 0x7f ;  /* 0x0000007f1e007836 */ /* 0x000fcc0000000000 */
[----:B------:R-:W-:-:S04]  /*0620*/  @P0 VIADD R5, R5, 0x1 ;  /* 0x0000000105050836 */ /* 0x000fc80000000000 */
[----:B------:R-:W-:Y:S01]  /*0630*/  IMAD.MOV.U32 R4, RZ, RZ, R5 ;  /* 0x000000ffff047224 */ /* 0x000fe200078e0005 */
[----:B------:R-:W-:-:S03]  /*0640*/  SHF.R.S32.HI R5, RZ, 0x1f, R0 ;  /* 0x0000001fff057819 */ /* 0x000fc60000011400 */
[----:B------:R-:W-:Y:S01]  /*0650*/  @!P2 IMAD.MOV R4, RZ, RZ, -R4 ;  /* 0x000000ffff04a224 */ /* 0x000fe200078e0a04 */
[----:B------:R-:W-:Y:S02]  /*0660*/  @!P1 LOP3.LUT R4, RZ, R2, RZ, 0x33, !PT ;  /* 0x00000002ff049212 */ /* 0x000fe400078e33ff */
[----:B------:R-:W-:-:S03]  /*0670*/  LEA.HI R5, R5, R0, RZ, 0x7 ;  /* 0x0000000005057211 */ /* 0x000fc600078f38ff */
[----:B------:R-:W-:Y:S02]  /*0680*/  IMAD.SHL.U32 R10, R4, 0x8, RZ ;  /* 0x00000008040a7824 */ /* 0x000fe400078e00ff */
[----:B------:R-:W-:-:S03]  /*0690*/  IMAD.MOV R4, RZ, RZ, -R4 ;  /* 0x000000ffff047224 */ /* 0x000fc600078e0a04 */
[----:B------:R-:W-:Y:S01]  /*06a0*/  LEA.HI.SX32 R5, R5, -R10, 0x19 ;  /* 0x8000000a05057211 */ /* 0x000fe200078fcaff */
[----:B------:R-:W-:Y:S02]  /*06b0*/  IMAD R12, R2, R4, R7 ;  /* 0x00000004020c7224 */ /* 0x000fe400078e0207 */
[----:B------:R-:W-:Y:S01]  /*06c0*/  IMAD.MOV.U32 R4, RZ, RZ, RZ ;  /* 0x000000ffff047224 */ /* 0x000fe200078e00ff */
[----:B------:R-:W-:Y:S02]  /*06d0*/  VIMNMX R13, PT, PT, R5, 0x8, PT ;  /* 0x00000008050d7848 */ /* 0x000fe40003fe0100 */
[----:B------:R-:W-:Y:S02]  /*06e0*/  IABS R11, R12 ;  /* 0x0000000c000b7213 */ /* 0x000fe40000000000 */
[----:B------:R-:W-:-:S04]  /*06f0*/  IABS R9, R13 ;  /* 0x0000000d00097213 */ /* 0x000fc80000000000 */
[----:B------:R-:W0:Y:S08]  /*0700*/  I2F.RP R0, R9 ;  /* 0x0000000900007306 */ /* 0x000e300000209400 */
[----:B0-----:R-:W0:Y:S02]  /*0710*/  MUFU.RCP R0, R0 ;  /* 0x0000000000007308 */ /* 0x001e240000001000 */
[----:B0-----:R-:W-:-:S06]  /*0720*/  VIADD R5, R0, 0xffffffe ;  /* 0x0ffffffe00057836 */ /* 0x001fcc0000000000 */
[----:B------:R-:W0:Y:S02]  /*0730*/  F2I.FTZ.U32.TRUNC.NTZ R5, R5 ;  /* 0x0000000500057305 */ /* 0x000e24000021f000 */
[----:B0-----:R-:W-:-:S04]  /*0740*/  IMAD.MOV R6, RZ, RZ, -R5 ;  /* 0x000000ffff067224 */ /* 0x001fc800078e0a05 */
[----:B------:R-:W-:-:S04]  /*0750*/  IMAD.MOV.U32 R2, RZ, RZ, R6 ;  /* 0x000000ffff027224 */ /* 0x000fc800078e0006 */
[----:B------:R-:W-:Y:S01]  /*0760*/  IMAD R7, R2, R9, RZ ;  /* 0x0000000902077224 */ /* 0x000fe200078e02ff */
[----:B------:R-:W-:-:S03]  /*0770*/  IABS R2, R13 ;  /* 0x0000000d00027213 */ /* 0x000fc60000000000 */
[----:B------:R-:W-:Y:S01]  /*0780*/  IMAD.HI.U32 R4, R5, R7, R4 ;  /* 0x0000000705047227 */ /* 0x000fe200078e0004 */
[----:B------:R-:W-:-:S03]  /*0790*/  IABS R7, R31 ;  /* 0x0000001f00077213 */ /* 0x000fc60000000000 */
[----:B------:R-:W-:Y:S01]  /*07a0*/  IMAD.MOV R0, RZ, RZ, -R2 ;  /* 0x000000ffff007224 */ /* 0x000fe200078e0a02 */
[----:B------:R-:W0:Y:S01]  /*07b0*/  I2F.RP R6, R7 ;  /* 0x0000000700067306 */ /* 0x000e220000209400 */
[----:B------:R-:W-:-:S04]  /*07c0*/  IMAD.HI.U32 R4, R4, R11, RZ ;  /* 0x0000000b04047227 */ /* 0x000fc800078e00ff */
[----:B------:R-:W-:Y:S01]  /*07d0*/  IMAD R0, R4, R0, R11 ;  /* 0x0000000004007224 */ /* 0x000fe200078e020b */
[----:B------:R-:W-:Y:S02]  /*07e0*/  LOP3.LUT R11, R3, 0x7f, RZ, 0xc0, !PT ;  /* 0x0000007f030b7812 */ /* 0x000fe400078ec0ff */
[----:B------:R-:W1:Y:S02]  /*07f0*/  I2F.RP R2, R15 ;  /* 0x0000000f00027306 */ /* 0x000e640000209400 */
[----:B------:R-:W-:-:S06]  /*0800*/  ISETP.GT.U32.AND P1, PT, R9, R0, PT ;  /* 0x000000000900720c */ /* 0x000fcc0003f24070 */
[----:B0-----:R-:W0:Y:S07]  /*0810*/  MUFU.RCP R6, R6 ;  /* 0x0000000600067308 */ /* 0x001e2e0000001000 */
[----:B------:R-:W-:Y:S01]  /*0820*/  @!P1 IMAD.IADD R0, R0, 0x1, -R9 ;  /* 0x0000000100009824 */ /* 0x000fe200078e0a09 */
[----:B-1----:R-:W1:Y:S01]  /*0830*/  MUFU.RCP R2, R2 ;  /* 0x0000000200027308 */ /* 0x002e620000001000 */
[----:B------:R-:W-:Y:S01]  /*0840*/  @!P1 VIADD R4, R4, 0x1 ;  /* 0x0000000104049836 */ /* 0x000fe20000000000 */
[----:B------:R-:W-:-:S02]  /*0850*/  ISETP.NE.AND P1, PT, R13, RZ, PT ;  /* 0x000000ff0d00720c */ /* 0x000fc40003f25270 */
[----:B------:R-:W-:Y:S02]  /*0860*/  ISETP.GE.U32.AND P0, PT, R0, R9, PT ;  /* 0x000000090000720c */ /* 0x000fe40003f06070 */
[----:B------:R-:W-:Y:S01]  /*0870*/  LOP3.LUT R0, R12, R13, RZ, 0x3c, !PT ;  /* 0x0000000d0c007212 */ /* 0x000fe200078e3cff */
[----:B0-----:R-:W-:-:S03]  /*0880*/  VIADD R8, R6, 0xffffffe ;  /* 0x0ffffffe06087836 */ /* 0x001fc60000000000 */
[----:B------:R-:W-:Y:S01]  /*0890*/  ISETP.GE.AND P2, PT, R0, RZ, PT ;  /* 0x000000ff0000720c */ /* 0x000fe20003f46270 */
[----:B------:R0:W-:Y:S01]  /*08a0*/  F2I.FTZ.U32.TRUNC.NTZ R9, R8 ;  /* 0x0000000800097305 */ /* 0x0001e2000021f000 */
[----:B-1----:R-:W-:-:S05]  /*08b0*/  VIADD R5, R2, 0xffffffe ;  /* 0x0ffffffe02057836 */ /* 0x002fca0000000000 */
[----:B------:R-:W-:Y:S02]  /*08c0*/  @P0 VIADD R4, R4, 0x1 ;  /* 0x0000000104040836 */ /* 0x000fe40000000000 */
[----:B0-----:R-:W-:Y:S01]  /*08d0*/  IMAD.MOV.U32 R8, RZ, RZ, RZ ;  /* 0x000000ffff087224 */ /* 0x001fe200078e00ff */
[----:B------:R-:W0:Y:S01]  /*08e0*/  F2I.FTZ.U32.TRUNC.NTZ R5, R5 ;  /* 0x0000000500057305 */ /* 0x000e22000021f000 */
[----:B------:R-:W-:Y:S02]  /*08f0*/  IMAD.MOV.U32 R14, RZ, RZ, R4 ;  /* 0x000000ffff0e7224 */ /* 0x000fe400078e0004 */
[----:B------:R-:W-:Y:S02]  /*0900*/  IMAD.MOV.U32 R4, RZ, RZ, RZ ;  /* 0x000000ffff047224 */ /* 0x000fe400078e00ff */
[----:B------:R-:W-:Y:S01]  /*0910*/  @!P2 IMAD.MOV R14, RZ, RZ, -R14 ;  /* 0x000000ffff0ea224 */ /* 0x000fe200078e0a0e */
[----:B------:R-:W-:-:S05]  /*0920*/  @!P1 LOP3.LUT R14, RZ, R13, RZ, 0x33, !PT ;  /* 0x0000000dff0e9212 */ /* 0x000fca00078e33ff */
[----:B------:R-:W-:-:S04]  /*0930*/  IMAD.MOV R0, RZ, RZ, -R14 ;  /* 0x000000ffff007224 */ /* 0x000fc800078e0a0e */
[----:B------:R-:W-:Y:S01]  /*0940*/  IMAD R0, R13, R0, R12 ;  /* 0x000000000d007224 */ /* 0x000fe200078e020c */
[----:B------:R-:W-:Y:S01]  /*0950*/  LEA.HI R13, R3, UR5, RZ, 0x1a ;  /* 0x00000005030d7c11 */ /* 0x000fe2000f8fd0ff */
[----:B0-----:R-:W-:Y:S02]  /*0960*/  IMAD.MOV R2, RZ, RZ, -R5 ;  /* 0x000000ffff027224 */ /* 0x001fe400078e0a05 */
[----:B------:R-:W-:Y:S02]  /*0970*/  IMAD.IADD R0, R10, 0x1, R0 ;  /* 0x000000010a007824 */ /* 0x000fe400078e0200 */
[----:B------:R-:W-:Y:S02]  /*0980*/  IMAD R17, R2, R15, RZ ;  /* 0x0000000f02117224 */ /* 0x000fe400078e02ff */
[----:B------:R-:W-:Y:S02]  /*0990*/  IMAD.MOV R10, RZ, RZ, -R9 ;  /* 0x000000ffff0a7224 */ /* 0x000fe400078e0a09 */
[----:B------:R-:W-:-:S02]  /*09a0*/  IMAD.SHL.U32 R2, R14, 0x100, RZ ;  /* 0x000001000e027824 */ /* 0x000fc400078e00ff */
[----:B------:R-:W-:Y:S02]  /*09b0*/  IMAD R0, R0, 0x80, R11 ;  /* 0x0000008000007824 */ /* 0x000fe400078e020b */
[----:B------:R-:W-:Y:S01]  /*09c0*/  IMAD.HI.U32 R4, R5, R17, R4 ;  /* 0x0000001105047227 */ /* 0x000fe200078e0004 */
[----:B------:R-:W-:Y:S02]  /*09d0*/  LOP3.LUT R13, R2, 0xc1, R13, 0xf8, !PT ;  /* 0x000000c1020d7812 */ /* 0x000fe400078ef80d */
[----:B------:R-:W-:Y:S01]  /*09e0*/  IABS R6, R0 ;  /* 0x0000000000067213 */ /* 0x000fe20000000000 */
[----:B------:R-:W-:Y:S01]  /*09f0*/  IMAD R5, R10, R7, RZ ;  /* 0x000000070a057224 */ /* 0x000fe200078e02ff */
[----:B------:R-:W-:Y:S02]  /*0a00*/  IABS R10, R13 ;  /* 0x0000000d000a7213 */ /* 0x000fe40000000000 */
[----:B------:R-:W-:Y:S01]  /*0a10*/  LOP3.LUT R17, R13, 0x2, RZ, 0xfc, !PT ;  /* 0x000000020d117812 */ /* 0x000fe200078efcff */
[----:B------:R-:W-:Y:S01]  /*0a20*/  IMAD.HI.U32 R8, R9, R5, R8 ;  /* 0x0000000509087227 */ /* 0x000fe200078e0008 */
[----:B------:R-:W-:-:S02]  /*0a30*/  LOP3.LUT R18, R13, 0x4, RZ, 0xfc, !PT ;  /* 0x000000040d127812 */ /* 0x000fc400078efcff */
[----:B------:R-:W-:Y:S01]  /*0a40*/  IABS R14, R17 ;  /* 0x00000011000e7213 */ /* 0x000fe20000000000 */
[----:B------:R-:W-:Y:S01]  /*0a50*/  IMAD.HI.U32 R4, R4, R6, RZ ;  /* 0x0000000604047227 */ /* 0x000fe200078e00ff */
[----:B------:R-:W-:Y:S02]  /*0a60*/  IABS R16, R18 ;  /* 0x0000001200107213 */ /* 0x000fe40000000000 */
[C---:B------:R-:W-:Y:S01]  /*0a70*/  LOP3.LUT R19, R13.reuse, 0x6, RZ, 0xfc, !PT ;  /* 0x000000060d137812 */ /* 0x040fe200078efcff */
[C---:B------:R-:W-:Y:S01]  /*0a80*/  IMAD.HI.U32 R5, R8.reuse, R10, RZ ;  /* 0x0000000a08057227 */ /* 0x040fe200078e00ff */
[C---:B------:R-:W-:Y:S02]  /*0a90*/  LOP3.LUT R20, R13.reuse, 0x8, RZ, 0xfc, !PT ;  /* 0x000000080d147812 */ /* 0x040fe400078efcff */
[C---:B------:R-:W-:Y:S01]  /*0aa0*/  LOP3.LUT R21, R13.reuse, 0x1a, RZ, 0xfc, !PT ;  /* 0x0000001a0d157812 */ /* 0x040fe200078efcff */
[----:B------:R-:W-:Y:S01]  /*0ab0*/  IMAD.MOV R4, RZ, RZ, -R4 ;  /* 0x000000ffff047224 */ /* 0x000fe200078e0a04 */
[C---:B------:R-:W-:Y:S01]  /*0ac0*/  LOP3.LUT R23, R13.reuse, 0x26, RZ, 0xfc, !PT ;  /* 0x000000260d177812 */ /* 0x040fe200078efcff */
[----:B------:R-:W-:Y:S01]  /*0ad0*/  IMAD.MOV R12, RZ, RZ, -R5 ;  /* 0x000000ffff0c7224 */ /* 0x000fe200078e0a05 */
[----:B------:R-:W-:Y:S01]  /*0ae0*/  LOP3.LUT R25, R13, 0x28, RZ, 0xfc, !PT ;  /* 0x000000280d197812 */ /* 0x000fe200078efcff */
[----:B------:R-:W-:Y:S01]  /*0af0*/  IMAD R6, R15, R4, R6 ;  /* 0x000000040f067224 */ /* 0x000fe200078e0206 */
[----:B------:R-:W-:Y:S01]  /*0b00*/  IABS R40, R23 ;  /* 0x0000001700287213 */ /* 0x000fe20000000000 */
[----:B------:R-:W-:Y:S01]  /*0b10*/  IMAD R4, R7, R12, R10 ;  /* 0x0000000c07047224 */ /* 0x000fe200078e020a */
[----:B------:R-:W-:Y:S01]  /*0b20*/  IABS R42, R25 ;  /* 0x00000019002a7213 */ /* 0x000fe20000000000 */
[----:B------:R-:W-:Y:S01]  /*0b30*/  IMAD.HI.U32 R5, R8, R14, RZ ;  /* 0x0000000e08057227 */ /* 0x000fe200078e00ff */
[----:B------:R-:W-:-:S02]  /*0b40*/  ISETP.GT.U32.AND P0, PT, R15, R6, PT ;  /* 0x000000060f00720c */ /* 0x000fc40003f04070 */
[----:B------:R-:W-:Y:S01]  /*0b50*/  ISETP.GT.U32.AND P2, PT, R7, R4, PT ;  /* 0x000000040700720c */ /* 0x000fe20003f44070 */
[----:B------:R-:W-:Y:S01]  /*0b60*/  IMAD.MOV R5, RZ, RZ, -R5 ;  /* 0x000000ffff057224 */ /* 0x000fe200078e0a05 */
[C---:B------:R-:W-:Y:S01]  /*0b70*/  LOP3.LUT R29, R13.reuse, 0x2c, RZ, 0xfc, !PT ;  /* 0x0000002c0d1d7812 */ /* 0x040fe200078efcff */
[----:B------:R-:W-:Y:S01]  /*0b80*/  IMAD.HI.U32 R9, R8, R16, RZ ;  /* 0x0000001008097227 */ /* 0x000fe200078e00ff */
[----:B------:R-:W-:Y:S02]  /*0b90*/  LOP3.LUT R27, R13, 0x2a, RZ, 0xfc, !PT ;  /* 0x0000002a0d1b7812 */ /* 0x000fe400078efcff */
[----:B------:R-:W-:Y:S01]  /*0ba0*/  IABS R46, R29 ;  /* 0x0000001d002e7213 */ /* 0x000fe20000000000 */
[----:B------:R-:W-:Y:S01]  /*0bb0*/  IMAD R10, R7, R5, R14 ;  /* 0x00000005070a7224 */ /* 0x000fe200078e020e */
[----:B------:R-:W-:Y:S01]  /*0bc0*/  IABS R14, R19 ;  /* 0x00000013000e7213 */ /* 0x000fe20000000000 */
[----:B------:R-:W-:Y:S01]  /*0bd0*/  IMAD.MOV R9, RZ, RZ, -R9 ;  /* 0x000000ffff097224 */ /* 0x000fe200078e0a09 */
[----:B------:R-:W-:Y:S01]  /*0be0*/  LOP3.LUT R33, R13, 0x2e, RZ, 0xfc, !PT ;  /* 0x0000002e0d217812 */ /* 0x000fe200078efcff */
[----:B------:R-:W-:Y:S01]  /*0bf0*/  @!P0 IMAD.IADD R6, R6, 0x1, -R15 ;  /* 0x0000000106068824 */ /* 0x000fe200078e0a0f */
[----:B------:R-:W-:Y:S01]  /*0c00*/  ISETP.GT.U32.AND P3, PT, R7, R10, PT ;  /* 0x0000000a0700720c */ /* 0x000fe20003f64070 */
[----:B------:R-:W-:Y:S01]  /*0c10*/  @!P2 IMAD.IADD R4, R4, 0x1, -R7 ;  /* 0x000000010404a824 */ /* 0x000fe200078e0a07 */
[----:B------:R-:W-:Y:S01]  /*0c20*/  ISETP.NE.U32.AND P2, PT, R11, RZ, PT ;  /* 0x000000ff0b00720c */ /* 0x000fe20003f45070 */
[----:B------:R-:W-:Y:S01]  /*0c30*/  IMAD.HI.U32 R5, R8, R14, RZ ;  /* 0x0000000e08057227 */ /* 0x000fe200078e00ff */
[----:B------:R-:W-:-:S02]  /*0c40*/  ISETP.GT.U32.AND P4, PT, R15, R6, PT ;  /* 0x000000060f00720c */ /* 0x000fc40003f84070 */
[C---:B------:R-:W-:Y:S01]  /*0c50*/  ISETP.GT.U32.AND P6, PT, R7.reuse, R4, PT ;  /* 0x000000040700720c */ /* 0x040fe20003fc4070 */
[----:B------:R-:W-:Y:S01]  /*0c60*/  IMAD R12, R7, R9, R16 ;  /* 0x00000009070c7224 */ /* 0x000fe200078e0210 */
[----:B------:R-:W-:Y:S01]  /*0c70*/  IABS R16, R20 ;  /* 0x0000001400107213 */ /* 0x000fe20000000000 */
[----:B------:R-:W-:Y:S01]  /*0c80*/  IMAD.MOV R5, RZ, RZ, -R5 ;  /* 0x000000ffff057224 */ /* 0x000fe200078e0a05 */
[----:B------:R-:W-:Y:S02]  /*0c90*/  LOP3.LUT R11, R13, 0xa, RZ, 0xfc, !PT ;  /* 0x0000000a0d0b7812 */ /* 0x000fe400078efcff */
[C---:B------:R-:W-:Y:S01]  /*0ca0*/  ISETP.GT.U32.AND P1, PT, R7.reuse, R12, PT ;  /* 0x0000000c0700720c */ /* 0x040fe20003f24070 */
[----:B------:R-:W-:Y:S01]  /*0cb0*/  IMAD R14, R7, R5, R14 ;  /* 0x00000005070e7224 */ /* 0x000fe200078e020e */
[----:B------:R-:W-:Y:S01]  /*0cc0*/  IABS R9, R11 ;  /* 0x0000000b00097213 */ /* 0x000fe20000000000 */
[----:B------:R-:W-:Y:S01]  /*0cd0*/  IMAD.HI.U32 R5, R8, R16, RZ ;  /* 0x0000001008057227 */ /* 0x000fe200078e00ff */
[----:B------:R-:W-:-:S02]  /*0ce0*/  ISETP.GE.AND P0, PT, R17, RZ, PT ;  /* 0x000000ff1100720c */ /* 0x000fc40003f06270 */
[----:B------:R-:W-:Y:S01]  /*0cf0*/  ISETP.GT.U32.AND P5, PT, R7, R14, PT ;  /* 0x0000000e0700720c */ /* 0x000fe20003fa4070 */
[----:B------:R-:W-:Y:S01]  /*0d00*/  @!P6 IMAD.IADD R4, R4, 0x1, -R7 ;  /* 0x000000010404e824 */ /* 0x000fe200078e0a07 */
[C---:B------:R-:W-:Y:S01]  /*0d10*/  ISETP.GE.AND P6, PT, R13.reuse, RZ, PT ;  /* 0x000000ff0d00720c */ /* 0x040fe20003fc6270 */
[----:B------:R-:W-:Y:S01]  /*0d20*/  IMAD.MOV R5, RZ, RZ, -R5 ;  /* 0x000000ffff057224 */ /* 0x000fe200078e0a05 */
[----:B------:R-:W-:Y:S01]  /*0d30*/  LOP3.LUT R17, R13, 0x14, RZ, 0xfc, !PT ;  /* 0x000000140d117812 */ /* 0x000fe200078efcff */
[--C-:B------:R-:W-:Y:S01]  /*0d40*/  @!P3 IMAD.IADD R10, R10, 0x1, -R7.reuse ;  /* 0x000000010a0ab824 */ /* 0x100fe200078e0a07 */
[----:B------:R-:W-:Y:S01]  /*0d50*/  IABS R44, R27 ;  /* 0x0000001b002c7213 */ /* 0x000fe20000000000 */
[--C-:B------:R-:W-:Y:S01]  /*0d60*/  @!P1 IMAD.IADD R12, R12, 0x1, -R7.reuse ;  /* 0x000000010c0c9824 */ /* 0x100fe200078e0a07 */
[----:B------:R-:W-:Y:S01]  /*0d70*/  IABS R24, R17 ;  /* 0x0000001100187213 */ /* 0x000fe20000000000 */
[C---:B------:R-:W-:Y:S01]  /*0d80*/  IMAD R16, R7.reuse, R5, R16 ;  /* 0x0000000507107224 */ /* 0x040fe200078e0210 */
[C---:B------:R-:W-:Y:S01]  /*0d90*/  ISETP.GT.U32.AND P1, PT, R7.reuse, R10, PT ;  /* 0x0000000a0700720c */ /* 0x040fe20003f24070 */
[----:B------:R-:W-:Y:S01]  /*0da0*/  IMAD.MOV.U32 R155, RZ, RZ, R4 ;  /* 0x000000ffff9b7224 */ /* 0x000fe200078e0004 */
[C---:B------:R-:W-:Y:S01]  /*0db0*/  ISETP.GT.U32.AND P3, PT, R7.reuse, R12, PT ;  /* 0x0000000c0700720c */ /* 0x040fe20003f64070 */
[----:B------:R-:W-:Y:S01]  /*0dc0*/  @!P5 IMAD.IADD R14, R14, 0x1, -R7 ;  /* 0x000000010e0ed824 */ /* 0x000fe200078e0a07 */
[C---:B------:R-:W-:Y:S01]  /*0dd0*/  ISETP.GT.U32.AND P5, PT, R7.reuse, R16, PT ;  /* 0x000000100700720c */ /* 0x040fe20003fa4070 */
[----:B------:R-:W-:Y:S01]  /*0de0*/  @!P4 IMAD.IADD R6, R6, 0x1, -R15 ;  /* 0x000000010606c824 */ /* 0x000fe200078e0a0f */
[----:B------:R-:W-:Y:S01]  /*0df0*/  ISETP.GE.AND P4, PT, R18, RZ, PT ;  /* 0x000000ff1200720c */ /* 0x000fe20003f86270 */
[----:B------:R-:W-:Y:S01]  /*0e00*/  @!P6 IMAD.MOV R155, RZ, RZ, -R155 ;  /* 0x000000ffff9be224 */ /* 0x000fe200078e0a9b */
[----:B------:R-:W-:Y:S01]  /*0e10*/  ISETP.GT.U32.AND P6, PT, R7, R14, PT ;  /* 0x0000000e0700720c */ /* 0x000fe20003fc4070 */
[----:B------:R-:W-:Y:S01]  /*0e20*/  IMAD.HI.U32 R4, R8, R9, RZ ;  /* 0x0000000908047227 */ /* 0x000fe200078e00ff */
[----:B------:R-:W-:-:S02]  /*0e30*/  LOP3.LUT R5, R13, 0xc, RZ, 0xfc, !PT ;  /* 0x0000000c0d057812 */ /* 0x000fc400078efcff */
[----:B------:R-:W-:Y:S01]  /*0e40*/  LOP3.LUT R15, R13, 0x10, RZ, 0xfc, !PT ;  /* 0x000000100d0f7812 */ /* 0x000fe200078efcff */
[----:B------:R-:W-:Y:S01]  /*0e50*/  IMAD.MOV R4, RZ, RZ, -R4 ;  /* 0x000000ffff047224 */ /* 0x000fe200078e0a04 */
[----:B------:R-:W-:Y:S01]  /*0e60*/  IABS R18, R5 ;  /* 0x0000000500127213 */ /* 0x000fe20000000000 */
[--C-:B------:R-:W-:Y:S01]  /*0e70*/  @!P3 IMAD.IADD R12, R12, 0x1, -R7.reuse ;  /* 0x000000010c0cb824 */ /* 0x100fe200078e0a07 */
[----:B------:R-:W-:Y:S01]  /*0e80*/  ISETP.GE.AND P3, PT, R20, RZ, PT ;  /* 0x000000ff1400720c */ /* 0x000fe20003f66270 */
[----:B------:R-:W-:Y:S01]  /*0e90*/  @!P5 IMAD.IADD R16, R16, 0x1, -R7 ;  /* 0x000000011010d824 */ /* 0x000fe200078e0a07 */
[----:B------:R-:W-:Y:S01]  /*0ea0*/  IABS R22, R15 ;  /* 0x0000000f00167213 */ /* 0x000fe20000000000 */
[----:B------:R-:W-:Y:S01]  /*0eb0*/  IMAD R4, R7, R4, R9 ;  /* 0x0000000407047224 */ /* 0x000fe200078e0209 */
[----:B------:R-:W-:Y:S01]  /*0ec0*/  IABS R48, R33 ;  /* 0x0000002100307213 */ /* 0x000fe20000000000 */
[----:B------:R-:W-:Y:S01]  /*0ed0*/  @!P4 IMAD.MOV R12, RZ, RZ, -R12 ;  /* 0x000000ffff0cc224 */ /* 0x000fe200078e0a0c */
[----:B------:R-:W-:Y:S01]  /*0ee0*/  ISETP.GE.AND P4, PT, R5, RZ, PT ;  /* 0x000000ff0500720c */ /* 0x000fe20003f86270 */
[--C-:B------:R-:W-:Y:S01]  /*0ef0*/  @!P1 IMAD.IADD R10, R10, 0x1, -R7.reuse ;  /* 0x000000010a0a9824 */ /* 0x100fe200078e0a07 */
[C---:B------:R-:W-:Y:S01]  /*0f00*/  ISETP.GT.U32.AND P5, PT, R7.reuse, R16, PT ;  /* 0x000000100700720c */ /* 0x040fe20003fa4070 */
[----:B------:R-:W-:Y:S01]  /*0f10*/  @!P6 IMAD.IADD R14, R14, 0x1, -R7 ;  /* 0x000000010e0ee824 */ /* 0x000fe200078e0a07 */
[----:B------:R-:W-:Y:S01]  /*0f20*/  ISETP.GT.U32.AND P6, PT, R7, R4, PT ;  /* 0x000000040700720c */ /* 0x000fe20003fc4070 */
[----:B------:R-:W-:Y:S01]  /*0f30*/  IMAD.HI.U32 R5, R8, R18, RZ ;  /* 0x0000001208057227 */ /* 0x000fe200078e00ff */
[----:B------:R-:W-:-:S02]  /*0f40*/  ISETP.GE.AND P1, PT, R19, RZ, PT ;  /* 0x000000ff1300720c */ /* 0x000fc40003f26270 */
[----:B------:R-:W-:Y:S01]  /*0f50*/  LOP3.LUT R19, R13, 0x16, RZ, 0xfc, !PT ;  /* 0x000000160d137812 */ /* 0x000fe200078efcff */
[----:B------:R-:W-:Y:S01]  /*0f60*/  @!P0 IMAD.MOV R10, RZ, RZ, -R10 ;  /* 0x000000ffff0a8224 */ /* 0x000fe200078e0a0a */
[----:B------:R-:W-:Y:S01]  /*0f70*/  ISETP.GE.AND P0, PT, R11, RZ, PT ;  /* 0x000000ff0b00720c */ /* 0x000fe20003f06270 */
[----:B------:R-:W-:Y:S01]  /*0f80*/  IMAD.MOV R9, RZ, RZ, -R5 ;  /* 0x000000ffff097224 */ /* 0x000fe200078e0a05 */
[----:B------:R-:W-:Y:S02]  /*0f90*/  LOP3.LUT R11, R13, 0xe, RZ, 0xfc, !PT ;  /* 0x0000000e0d0b7812 */ /* 0x000fe400078efcff */
[----:B------:R-:W-:Y:S01]  /*0fa0*/  IABS R26, R19 ;  /* 0x00000013001a7213 */ /* 0x000fe20000000000 */
[----:B------:R-:W-:Y:S01]  /*0fb0*/  IMAD R18, R7, R9, R18 ;  /* 0x0000000907127224 */ /* 0x000fe200078e0212 */
[----:B------:R-:W-:Y:S01]  /*0fc0*/  IABS R20, R11 ;  /* 0x0000000b00147213 */ /* 0x000fe20000000000 */
[--C-:B------:R-:W-:Y:S01]  /*0fd0*/  @!P5 IMAD.IADD R16, R16, 0x1, -R7.reuse ;  /* 0x000000011010d824 */ /* 0x100fe200078e0a07 */
[----:B------:R-:W-:Y:S01]  /*0fe0*/  LOP3.LUT R35, R13, 0x30, RZ, 0xfc, !PT ;  /* 0x000000300d237812 */ /* 0x000fe200078efcff */
[----:B------:R-:W-:Y:S01]  /*0ff0*/  @!P6 IMAD.IADD R4, R4, 0x1, -R7 ;  /* 0x000000010404e824 */ /* 0x000fe200078e0a07 */
[----:B------:R-:W-:Y:S01]  /*1000*/  ISETP.GT.U32.AND P5, PT, R7, R18, PT ;  /* 0x000000120700720c */ /* 0x000fe20003fa4070 */
[----:B------:R-:W-:Y:S01]  /*1010*/  IMAD.HI.U32 R5, R8, R20, RZ ;  /* 0x0000001408057227 */ /* 0x000fe200078e00ff */
[----:B------:R-:W-:-:S02]  /*1020*/  IABS R50, R35 ;  /* 0x0000002300327213 */ /* 0x000fc40000000000 */
[----:B------:R-:W-:Y:S01]  /*1030*/  ISETP.GT.U32.AND P6, PT, R7, R4, PT ;  /* 0x000000040700720c */ /* 0x000fe20003fc4070 */
[----:B------:R-:W-:Y:S01]  /*1040*/  @!P1 IMAD.MOV R14, RZ, RZ, -R14 ;  /* 0x000000ffff0e9224 */ /* 0x000fe200078e0a0e */
[----:B------:R-:W-:Y:S01]  /*1050*/  ISETP.GE.AND P1, PT, R11, RZ, PT ;  /* 0x000000ff0b00720c */ /* 0x000fe20003f26270 */
[----:B------:R-:W-:Y:S01]  /*1060*/  IMAD.MOV R5, RZ, RZ, -R5 ;  /* 0x000000ffff057224 */ /* 0x000fe200078e0a05 */
[C---:B------:R-:W-:Y:S01]  /*1070*/  LOP3.LUT R11, R13.reuse, 0x12, RZ, 0xfc, !PT ;  /* 0x000000120d0b7812 */ /* 0x040fe200078efcff */
[----:B------:R-:W-:Y:S01]  /*1080*/  IMAD.HI.U32 R9, R8, R22, RZ ;  /* 0x0000001608097227 */ /* 0x000fe200078e00ff */
[C---:B------:R-:W-:Y:S02]  /*1090*/  LOP3.LUT R37, R13.reuse, 0x32, RZ, 0xfc, !PT ;  /* 0x000000320d257812 */ /* 0x040fe400078efcff */
[----:B------:R-:W-:Y:S01]  /*10a0*/  LOP3.LUT R39, R13, 0x3c, RZ, 0xfc, !PT ;  /* 0x0000003c0d277812 */ /* 0x000fe200078efcff */
[C---:B------:R-:W-:Y:S01]  /*10b0*/  IMAD R20, R7.reuse, R5, R20 ;  /* 0x0000000507147224 */ /* 0x040fe200078e0214 */
[----:B------:R-:W-:Y:S01]  /*10c0*/  IABS R5, R11 ;  /* 0x0000000b00057213 */ /* 0x000fe20000000000 */
[----:B------:R-:W-:Y:S01]  /*10d0*/  IMAD.MOV R9, RZ, RZ, -R9 ;  /* 0x000000ffff097224 */ /* 0x000fe200078e0a09 */
[----:B------:R-:W-:Y:S01]  /*10e0*/  IABS R52, R37 ;  /* 0x0000002500347213 */ /* 0x000fe20000000000 */
[----:B------:R-:W-:Y:S01]  /*10f0*/  @!P5 IMAD.IADD R18, R18, 0x1, -R7 ;  /* 0x000000011212d824 */ /* 0x000fe200078e0a07 */
[----:B------:R-:W-:Y:S01]  /*1100*/  IABS R62, R39 ;  /* 0x00000027003e7213 */ /* 0x000fe20000000000 */
[----:B------:R-:W-:-:S02]  /*1110*/  IMAD R22, R7, R9, R22 ;  /* 0x0000000907167224 */ /* 0x000fc400078e0216 */
[----:B------:R-:W-:Y:S01]  /*1120*/  IMAD.MOV.U32 R9, RZ, RZ, R5 ;  /* 0x000000ffff097224 */ /* 0x000fe200078e0005 */
[C---:B------:R-:W-:Y:S01]  /*1130*/  ISETP.GT.U32.AND P5, PT, R7.reuse, R18, PT ;  /* 0x000000120700720c */ /* 0x040fe20003fa4070 */
[----:B------:R-:W-:Y:S01]  /*1140*/  @!P6 IMAD.IADD R4, R4, 0x1, -R7 ;  /* 0x000000010404e824 */ /* 0x000fe200078e0a07 */
[----:B------:R-:W-:Y:S01]  /*1150*/  ISETP.GT.U32.AND P6, PT, R7, R20, PT ;  /* 0x000000140700720c */ /* 0x000fe20003fc4070 */
[----:B------:R-:W-:-:S04]  /*1160*/  IMAD.HI.U32 R5, R8, R9, RZ ;  /* 0x0000000908057227 */ /* 0x000fc800078e00ff */
[----:B------:R-:W-:Y:S02]  /*1170*/  IMAD.MOV.U32 R127, RZ, RZ, R4 ;  /* 0x000000ffff7f7224 */ /* 0x000fe400078e0004 */
[----:B------:R-:W-:Y:S02]  /*1180*/  IMAD.MOV R4, RZ, RZ, -R5 ;  /* 0x000000ffff047224 */ /* 0x000fe400078e0a05 */
[----:B------:R-:W-:Y:S01]  /*1190*/  @!P3 IMAD.MOV R16, RZ, RZ, -R16 ;  /* 0x000000ffff10b224 */ /* 0x000fe200078e0a10 */
[C---:B------:R-:W-:Y:S01]  /*11a0*/  ISETP.GT.U32.AND P3, PT, R7.reuse, R22, PT ;  /* 0x000000160700720c */ /* 0x040fe20003f64070 */
[C---:B------:R-:W-:Y:S02]  /*11b0*/  IMAD R4, R7.reuse, R4, R9 ;  /* 0x0000000407047224 */ /* 0x040fe400078e0209 */
[----:B------:R-:W-:Y:S02]  /*11c0*/  @!P5 IMAD.IADD R18, R18, 0x1, -R7 ;  /* 0x000000011212d824 */ /* 0x000fe400078e0a07 */
[----:B------:R-:W-:Y:S01]  /*11d0*/  @!P0 IMAD.MOV R127, RZ, RZ, -R127 ;  /* 0x000000ffff7f8224 */ /* 0x000fe200078e0a7f */
[----:B------:R-:W-:Y:S01]  /*11e0*/  ISETP.GT.U32.AND P5, PT, R7, R4, PT ;  /* 0x000000040700720c */ /* 0x000fe20003fa4070 */
[----:B------:R-:W-:Y:S01]  /*11f0*/  IMAD.HI.U32 R9, R8, R26, RZ ;  /* 0x0000001a08097227 */ /* 0x000fe200078e00ff */
[----:B------:R-:W-:-:S02]  /*1200*/  ISETP.GE.AND P0, PT, R15, RZ, PT ;  /* 0x000000ff0f00720c */ /* 0x000fc40003f06270 */
[----:B------:R-:W-:Y:S01]  /*1210*/  LOP3.LUT R15, R13, 0x18, RZ, 0xfc, !PT ;  /* 0x000000180d0f7812 */ /* 0x000fe200078efcff */
[----:B------:R-:W-:-:S03]  /*1220*/  IMAD.HI.U32 R5, R8, R24, RZ ;  /* 0x0000001808057227 */ /* 0x000fc600078e00ff */
[----:B------:R-:W-:Y:S01]  /*1230*/  IABS R28, R15 ;  /* 0x0000000f001c7213 */ /* 0x000fe20000000000 */
[----:B------:R-:W-:Y:S02]  /*1240*/  @!P3 IMAD.IADD R22, R22, 0x1, -R7 ;  /* 0x000000011616b824 */ /* 0x000fe400078e0a07 */
[----:B------:R-:W-:Y:S02]  /*1250*/  IMAD.MOV R9, RZ, RZ, -R9 ;  /* 0x000000ffff097224 */ /* 0x000fe400078e0a09 */
[----:B------:R-:W-:Y:S01]  /*1260*/  @!P5 IMAD.IADD R4, R4, 0x1, -R7 ;  /* 0x000000010404d824 */ /* 0x000fe200078e0a07 */
[C---:B------:R-:W-:Y:S01]  /*1270*/  ISETP.GT.U32.AND P3, PT, R7.reuse, R22, PT ;  /* 0x000000160700720c */ /* 0x040fe20003f64070 */
[----:B------:R-:W-:Y:S02]  /*1280*/  IMAD.MOV R5, RZ, RZ, -R5 ;  /* 0x000000ffff057224 */ /* 0x000fe400078e0a05 */
[C---:B------:R-:W-:Y:S01]  /*1290*/  IMAD R26, R7.reuse, R9, R26 ;  /* 0x00000009071a7224 */ /* 0x040fe200078e021a */
[C---:B------:R-:W-:Y:S01]  /*12a0*/  ISETP.GT.U32.AND P5, PT, R7.reuse, R4, PT ;  /* 0x000000040700720c */ /* 0x040fe20003fa4070 */
[----:B------:R-:W-:-:S02]  /*12b0*/  IMAD R24, R7, R5, R24 ;  /* 0x0000000507187224 */ /* 0x000fc400078e0218 */
[----:B------:R-:W-:Y:S01]  /*12c0*/  @!P4 IMAD.MOV R18, RZ, RZ, -R18 ;  /* 0x000000ffff12c224 */ /* 0x000fe200078e0a12 */
[----:B------:R-:W-:Y:S01]  /*12d0*/  ISETP.GE.AND P4, PT, R11, RZ, PT ;  /* 0x000000ff0b00720c */ /* 0x000fe20003f86270 */
[----:B------:R-:W-:Y:S01]  /*12e0*/  IMAD.HI.U32 R5, R8, R28, RZ ;  /* 0x0000001c08057227 */ /* 0x000fe200078e00ff */
[----:B------:R-:W-:-:S03]  /*12f0*/  IABS R11, R21 ;  /* 0x00000015000b7213 */ /* 0x000fc60000000000 */
[----:B------:R-:W-:Y:S01]  /*1300*/  @!P3 IMAD.IADD R22, R22, 0x1, -R7 ;  /* 0x000000011616b824 */ /* 0x000fe200078e0a07 */
[----:B------:R-:W-:Y:S01]  /*1310*/  ISETP.GT.U32.AND P3, PT, R7, R26, PT ;  /* 0x0000001a0700720c */ /* 0x000fe20003f64070 */
[----:B------:R-:W-:Y:S02]  /*1320*/  IMAD.MOV R9, RZ, RZ, -R5 ;  /* 0x000000ffff097224 */ /* 0x000fe400078e0a05 */
[--C-:B------:R-:W-:Y:S01]  /*1330*/  @!P5 IMAD.IADD R4, R4, 0x1, -R7.reuse ;  /* 0x000000010404d824 */ /* 0x100fe200078e0a07 */
[----:B------:R-:W-:Y:S01]  /*1340*/  ISETP.GE.AND P5, PT, R15, RZ, PT ;  /* 0x000000ff0f00720c */ /* 0x000fe20003fa6270 */
[----:B------:R-:W-:Y:S01]  /*1350*/  IMAD R28, R7, R9, R28 ;  /* 0x00000009071c7224 */ /* 0x000fe200078e021c */
[----:B------:R-:W-:Y:S01]  /*1360*/  LOP3.LUT R15, R13, 0x1c, RZ, 0xfc, !PT ;  /* 0x0000001c0d0f7812 */ /* 0x000fe200078efcff */
[----:B------:R-:W-:Y:S02]  /*1370*/  @!P6 IMAD.IADD R20, R20, 0x1, -R7 ;  /* 0x000000011414e824 */ /* 0x000fe400078e0a07 */
[----:B------:R-:W-:Y:S01]  /*1380*/  IMAD.MOV.U32 R9, RZ, RZ, R4 ;  /* 0x000000ffff097224 */ /* 0x000fe200078e0004 */
[----:B------:R-:W-:Y:S01]  /*1390*/  IABS R32, R15 ;  /* 0x0000000f00207213 */ /* 0x000fe20000000000 */
[----:B------:R-:W-:Y:S01]  /*13a0*/  IMAD.HI.U32 R5, R8, R11, RZ ;  /* 0x0000000b08057227 */ /* 0x000fe200078e00ff */
[----:B------:R-:W-:-:S03]  /*13b0*/  ISETP.GT.U32.AND P6, PT, R7, R20, PT ;  /* 0x000000140700720c */ /* 0x000fc60003fc4070 */
[----:B------:R-:W-:Y:S01]  /*13c0*/  @!P4 IMAD.MOV R9, RZ, RZ, -R9 ;  /* 0x000000ffff09c224 */ /* 0x000fe200078e0a09 */
[C---:B------:R-:W-:Y:S01]  /*13d0*/  ISETP.GT.U32.AND P4, PT, R7.reuse, R28, PT ;  /* 0x0000001c0700720c */ /* 0x040fe20003f84070 */
[----:B------:R-:W-:Y:S02]  /*13e0*/  @!P3 IMAD.IADD R26, R26, 0x1, -R7 ;  /* 0x000000011a1ab824 */ /* 0x000fe400078e0a07 */
[----:B------:R-:W-:Y:S02]  /*13f0*/  IMAD.MOV R4, RZ, RZ, -R5 ;  /* 0x000000ffff047224 */ /* 0x000fe400078e0a05 */
[----:B------:R-:W-:Y:S01]  /*1400*/  IMAD.HI.U32 R5, R8, R32, RZ ;  /* 0x0000002008057227 */ /* 0x000fe200078e00ff */
[----:B------:R-:W-:-:S03]  /*1410*/  ISETP.GT.U32.AND P3, PT, R7, R26, PT ;  /* 0x0000001a0700720c */ /* 0x000fc60003f64070 */
[----:B------:R-:W-:Y:S01]  /*1420*/  @!P6 IMAD.IADD R20, R20, 0x1, -R7 ;  /* 0x000000011414e824 */ /* 0x000fe200078e0a07 */
[C---:B------:R-:W-:Y:S01]  /*1430*/  ISETP.GT.U32.AND P6, PT, R7.reuse, R24, PT ;  /* 0x000000180700720c */ /* 0x040fe20003fc4070 */
[C---:B------:R-:W-:Y:S02]  /*1440*/  IMAD R4, R7.reuse, R4, R11 ;  /* 0x0000000407047224 */ /* 0x040fe400078e020b */
[----:B------:R-:W-:Y:S02]  /*1450*/  @!P4 IMAD.IADD R28, R28, 0x1, -R7 ;  /* 0x000000011c1cc824 */ /* 0x000fe400078e0a07 */
[----:B------:R-:W-:Y:S02]  /*1460*/  IMAD.MOV R5, RZ, RZ, -R5 ;  /* 0x000000ffff057224 */ /* 0x000fe400078e0a05 */
[----:B------:R-:W-:Y:S01]  /*1470*/  @!P1 IMAD.MOV R20, RZ, RZ, -R20 ;  /* 0x000000ffff149224 */ /* 0x000fe200078e0a14 */
[C---:B------:R-:W-:Y:S01]  /*1480*/  ISETP.GT.U32.AND P4, PT, R7.reuse, R28, PT ;  /* 0x0000001c0700720c */ /* 0x040fe20003f84070 */
[--C-:B------:R-:W-:Y:S01]  /*1490*/  @!P3 IMAD.IADD R26, R26, 0x1, -R7.reuse ;  /* 0x000000011a1ab824 */ /* 0x100fe200078e0a07 */
[C---:B------:R-:W-:Y:S01]  /*14a0*/  ISETP.GT.U32.AND P3, PT, R7.reuse, R4, PT ;  /* 0x000000040700720c */ /* 0x040fe20003f64070 */
[----:B------:R-:W-:Y:S01]  /*14b0*/  IMAD R32, R7, R5, R32 ;  /* 0x0000000507207224 */ /* 0x000fe200078e0220 */
[----:B------:R-:W-:Y:S01]  /*14c0*/  ISETP.GE.AND P1, PT, R17, RZ, PT ;  /* 0x000000ff1100720c */ /* 0x000fe20003f26270 */
[----:B------:R-:W-:Y:S01]  /*14d0*/  @!P6 IMAD.IADD R24, R24, 0x1, -R7 ;  /* 0x000000011818e824 */ /* 0x000fe200078e0a07 */
[----:B------:R-:W-:Y:S01]  /*14e0*/  LOP3.LUT R17, R13, 0x1e, RZ, 0xfc, !PT ;  /* 0x0000001e0d117812 */ /* 0x000fe200078efcff */
[----:B------:R-:W-:Y:S01]  /*14f0*/  @!P0 IMAD.MOV R22, RZ, RZ, -R22 ;  /* 0x000000ffff168224 */ /* 0x000fe200078e0a16 */
[----:B------:R-:W-:-:S02]  /*1500*/  ISETP.GE.AND P0, PT, R19, RZ, PT ;  /* 0x000000ff1300720c */ /* 0x000fc40003f06270 */
[----:B------:R-:W-:Y:S02]  /*1510*/  ISETP.GT.U32.AND P6, PT, R7, R24, PT ;  /* 0x000000180700720c */ /* 0x000fe40003fc4070 */
[----:B------:R-:W-:Y:S01]  /*1520*/  IABS R34, R17 ;  /* 0x0000001100227213 */ /* 0x000fe20000000000 */
[--C-:B------:R-:W-:Y:S01]  /*1530*/  @!P4 IMAD.IADD R28, R28, 0x1, -R7.reuse ;  /* 0x000000011c1cc824 */ /* 0x100fe200078e0a07 */
[C---:B------:R-:W-:Y:S01]  /*1540*/  LOP3.LUT R19, R13.reuse, 0x20, RZ, 0xfc, !PT ;  /* 0x000000200d137812 */ /* 0x040fe200078efcff */
[----:B------:R-:W-:Y:S01]  /*1550*/  @!P3 IMAD.IADD R4, R4, 0x1, -R7 ;  /* 0x000000010404b824 */ /* 0x000fe200078e0a07 */
[----:B------:R-:W-:Y:S01]  /*1560*/  LOP3.LUT R5, R13, 0x22, RZ, 0xfc, !PT ;  /* 0x000000220d057812 */ /* 0x000fe200078efcff */
[----:B------:R-:W-:Y:S01]  /*1570*/  @!P5 IMAD.MOV R28, RZ, RZ, -R28 ;  /* 0x000000ffff1cd224 */ /* 0x000fe200078e0a1c */
[C---:B------:R-:W-:Y:S01]  /*1580*/  ISETP.GT.U32.AND P5, PT, R7.reuse, R32, PT ;  /* 0x000000200700720c */ /* 0x040fe20003fa4070 */
[----:B------:R-:W-:Y:S01]  /*1590*/  IMAD.HI.U32 R11, R8, R34, RZ ;  /* 0x00000022080b7227 */ /* 0x000fe200078e00ff */
[----:B------:R-:W-:-:S02]  /*15a0*/  ISETP.GT.U32.AND P3, PT, R7, R4, PT ;  /* 0x000000040700720c */ /* 0x000fc40003f64070 */
[----:B------:R-:W-:Y:S01]  /*15b0*/  IABS R36, R19 ;  /* 0x0000001300247213 */ /* 0x000fe20000000000 */
[----:B------:R-:W-:Y:S01]  /*15c0*/  @!P6 IMAD.IADD R24, R24, 0x1, -R7 ;  /* 0x000000011818e824 */ /* 0x000fe200078e0a07 */
[----:B------:R-:W-:Y:S01]  /*15d0*/  ISETP.GE.AND P6, PT, R21, RZ, PT ;  /* 0x000000ff1500720c */ /* 0x000fe20003fc6270 */
[----:B------:R-:W-:Y:S01]  /*15e0*/  IMAD.MOV R11, RZ, RZ, -R11 ;  /* 0x000000ffff0b7224 */ /* 0x000fe200078e0a0b */
[----:B------:R-:W-:Y:S01]  /*15f0*/  LOP3.LUT R21, R13, 0x24, RZ, 0xfc, !PT ;  /* 0x000000240d157812 */ /* 0x000fe200078efcff */
[----:B------:R-:W-:Y:S01]  /*1600*/  @!P1 IMAD.MOV R24, RZ, RZ, -R24 ;  /* 0x000000ffff189224 */ /* 0x000fe200078e0a18 */
[----:B------:R-:W-:Y:S01]  /*1610*/  ISETP.GE.AND P1, PT, R15, RZ, PT ;  /* 0x000000ff0f00720c */ /* 0x000fe20003f26270 */
[----:B------:R-:W-:Y:S01]  /*1620*/  IMAD R34, R7, R11, R34 ;  /* 0x0000000b07227224 */ /* 0x000fe200078e0222 */
[----:B------:R-:W-:Y:S01]  /*1630*/  IABS R38, R21 ;  /* 0x0000001500267213 */ /* 0x000fe20000000000 */
[--C-:B------:R-:W-:Y:S01]  /*1640*/  @!P5 IMAD.IADD R32, R32, 0x1, -R7.reuse ;  /* 0x000000012020d824 */ /* 0x100fe200078e0a07 */
[----:B------:R-:W-:Y:S01]  /*1650*/  ISETP.GE.AND P4, PT, R19, RZ, PT ;  /* 0x000000ff1300720c */ /* 0x000fe20003f86270 */
[----:B------:R-:W-:Y:S01]  /*1660*/  @!P3 IMAD.IADD R4, R4, 0x1, -R7 ;  /* 0x000000010404b824 */ /* 0x000fe200078e0a07 */
[----:B------:R-:W-:Y:S01]  /*1670*/  ISETP.GE.AND P3, PT, R5, RZ, PT ;  /* 0x000000ff0500720c */ /* 0x000fe20003f66270 */
[----:B------:R-:W-:Y:S01]  /*1680*/  IMAD.HI.U32 R15, R8, R36, RZ ;  /* 0x00000024080f7227 */ /* 0x000fe200078e00ff */
[----:B------:R-:W-:-:S03]  /*1690*/  ISETP.GT.U32.AND P5, PT, R7, R32, PT ;  /* 0x000000200700720c */ /* 0x000fc60003fa4070 */
[----:B------:R-:W-:Y:S02]  /*16a0*/  IMAD.MOV.U32 R11, RZ, RZ, R4 ;  /* 0x000000ffff0b7224 */ /* 0x000fe400078e0004 */
[----:B------:R-:W-:Y:S02]  /*16b0*/  IMAD.MOV R15, RZ, RZ, -R15 ;  /* 0x000000ffff0f7224 */ /* 0x000fe400078e0a0f */
[----:B------:R-:W-:Y:S01]  /*16c0*/  @!P6 IMAD.MOV R11, RZ, RZ, -R11 ;  /* 0x000000ffff0be224 */ /* 0x000fe200078e0a0b */
[C---:B------:R-:W-:Y:S01]  /*16d0*/  ISETP.GT.U32.AND P6, PT, R7.reuse, R34, PT ;  /* 0x000000220700720c */ /* 0x040fe20003fc4070 */
[----:B------:R-:W-:Y:S02]  /*16e0*/  IMAD R36, R7, R15, R36 ;  /* 0x0000000f07247224 */ /* 0x000fe400078e0224 */
[----:B------:R-:W-:Y:S01]  /*16f0*/  @!P0 IMAD.MOV R26, RZ, RZ, -R26 ;  /* 0x000000ffff1a8224 */ /* 0x000fe200078e0a1a */
[----:B------:R-:W-:Y:S01]  /*1700*/  ISETP.GE.AND P0, PT, R17, RZ, PT ;  /* 0x000000ff1100720c */ /* 0x000fe20003f06270 */
[----:B------:R-:W-:Y:S01]  /*1710*/  @!P5 IMAD.IADD R32, R32, 0x1, -R7 ;  /* 0x000000012020d824 */ /* 0x000fe200078e0a07 */
[----:B------:R-:W-:Y:S01]  /*1720*/  ISETP.GT.U32.AND P5, PT, R7, R36, PT ;  /* 0x000000240700720c */ /* 0x000fe20003fa4070 */
[----:B------:R-:W-:Y:S01]  /*1730*/  IMAD.HI.U32 R15, R8, R40, RZ ;  /* 0x00000028080f7227 */ /* 0x000fe200078e00ff */
[----:B------:R-:W-:-:S03]  /*1740*/  IABS R17, R5 ;  /* 0x0000000500117213 */ /* 0x000fc60000000000 */
[----:B------:R-:W-:Y:S02]  /*1750*/  IMAD.MOV R15, RZ, RZ, -R15 ;  /* 0x000000ffff0f7224 */ /* 0x000fe400078e0a0f */
[----:B------:R-:W-:Y:S02]  /*1760*/  @!P6 IMAD.IADD R34, R34, 0x1, -R7 ;  /* 0x000000012222e824 */ /* 0x000fe400078e0a07 */
[----:B------:R-:W-:-:S03]  /*1770*/  IMAD.HI.U32 R4, R8, R17, RZ ;  /* 0x0000001108047227 */ /* 0x000fc600078e00ff */
[C---:B------:R-:W-:Y:S01]  /*1780*/  ISETP.GT.U32.AND P6, PT, R7.reuse, R34, PT ;  /* 0x000000220700720c */ /* 0x040fe20003fc4070 */
[----:B------:R-:W-:Y:S02]  /*1790*/  @!P5 IMAD.IADD R36, R36, 0x1, -R7 ;  /* 0x000000012424d824 */ /* 0x000fe400078e0a07 */
[----:B------:R-:W-:Y:S02]  /*17a0*/  IMAD.MOV R4, RZ, RZ, -R4 ;  /* 0x000000ffff047224 */ /* 0x000fe400078e0a04 */
[C---:B------:R-:W-:Y:S01]  /*17b0*/  IMAD R40, R7.reuse, R15, R40 ;  /* 0x0000000f07287224 */ /* 0x040fe200078e0228 */
[C---:B------:R-:W-:Y:S01]  /*17c0*/  ISETP.GT.U32.AND P5, PT, R7.reuse, R36, PT ;  /* 0x000000240700720c */ /* 0x040fe20003fa4070 */
[----:B------:R-:W-:Y:S02]  /*17d0*/  IMAD R4, R7, R4, R17 ;  /* 0x0000000407047224 */ /* 0x000fe400078e0211 */
[----:B------:R-:W-:-:S04]  /*17e0*/  IMAD.HI.U32 R17, R8, R42, RZ ;  /* 0x0000002a08117227 */ /* 0x000fc800078e00ff */
[----:B------:R-:W-:Y:S02]  /*17f0*/  IMAD.MOV R17, RZ, RZ, -R17 ;  /* 0x000000ffff117224 */ /* 0x000fe400078e0a11 */
[--C-:B------:R-:W-:Y:S01]  /*1800*/  @!P6 IMAD.IADD R34, R34, 0x1, -R7.reuse ;  /* 0x000000012222e824 */ /* 0x100fe200078e0a07 */
[C---:B------:R-:W-:Y:S01]  /*1810*/  ISETP.GT.U32.AND P6, PT, R7.reuse, R4, PT ;  /* 0x000000040700720c */ /* 0x040fe20003fc4070 */
[C---:B------:R-:W-:Y:S02]  /*1820*/  IMAD R42, R7.reuse, R17, R42 ;  /* 0x00000011072a7224 */ /* 0x040fe400078e022a */
[----:B------:R-:W-:Y:S01]  /*1830*/  @!P0 IMAD.MOV R34, RZ, RZ, -R34 ;  /* 0x000000ffff228224 */ /* 0x000fe200078e0a22 */
[C---:B------:R-:W-:Y:S01]  /*1840*/  ISETP.GT.U32.AND P0, PT, R7.reuse, R40, PT ;  /* 0x000000280700720c */ /* 0x040fe20003f04070 */
[----:B------:R-:W-:Y:S01]  /*1850*/  @!P5 IMAD.IADD R36, R36, 0x1, -R7 ;  /* 0x000000012424d824 */ /* 0x000fe200078e0a07 */
[----:B------:R-:W-:Y:S01]  /*1860*/  ISETP.GT.U32.AND P5, PT, R7, R42, PT ;  /* 0x0000002a0700720c */ /* 0x000fe20003fa4070 */
[----:B------:R-:W-:-:S04]  /*1870*/  IMAD.HI.U32 R5, R8, R38, RZ ;  /* 0x0000002608057227 */ /* 0x000fc800078e00ff */
[----:B------:R-:W-:Y:S02]  /*1880*/  IMAD.MOV R5, RZ, RZ, -R5 ;  /* 0x000000ffff057224 */ /* 0x000fe400078e0a05 */
[----:B------:R-:W-:-:S04]  /*1890*/  IMAD.HI.U32 R19, R8, R44, RZ ;  /* 0x0000002c08137227 */ /* 0x000fc800078e00ff */
[----:B------:R-:W-:Y:S02]  /*18a0*/  IMAD R38, R7, R5, R38 ;  /* 0x0000000507267224 */ /* 0x000fe400078e0226 */
[----:B------:R-:W-:Y:S02]  /*18b0*/  @!P0 IMAD.IADD R40, R40, 0x1, -R7 ;  /* 0x0000000128288824 */ /* 0x000fe400078e0a07 */
[----:B------:R-:W-:-:S04]  /*18c0*/  IMAD.HI.U32 R5, R8, R46, RZ ;  /* 0x0000002e08057227 */ /* 0x000fc800078e00ff */
[----:B------:R-:W-:Y:S01]  /*18d0*/  @!P5 IMAD.IADD R42, R42, 0x1, -R7 ;  /* 0x000000012a2ad824 */ /* 0x000fe200078e0a07 */
[C---:B------:R-:W-:Y:S01]  /*18e0*/  ISETP.GT.U32.AND P5, PT, R7.reuse, R40, PT ;  /* 0x000000280700720c */ /* 0x040fe20003fa4070 */
[----:B------:R-:W-:Y:S01]  /*18f0*/  @!P1 IMAD.MOV R32, RZ, RZ, -R32 ;  /* 0x000000ffff209224 */ /* 0x000fe200078e0a20 */
[----:B------:R-:W-:Y:S01]  /*1900*/  ISETP.GT.U32.AND P1, PT, R7, R38, PT ;  /* 0x000000260700720c */ /* 0x000fe20003f24070 */
[----:B------:R-:W-:Y:S02]  /*1910*/  IMAD.MOV R15, RZ, RZ, -R5 ;  /* 0x000000ffff0f7224 */ /* 0x000fe400078e0a05 */
[----:B------:R-:W-:-:S04]  /*1920*/  IMAD.HI.U32 R5, R8, R48, RZ ;  /* 0x0000003008057227 */ /* 0x000fc800078e00ff */
[----:B------:R-:W-:Y:S02]  /*1930*/  IMAD.MOV R19, RZ, RZ, -R19 ;  /* 0x000000ffff137224 */ /* 0x000fe400078e0a13 */
[----:B------:R-:W-:Y:S02]  /*1940*/  IMAD.MOV R5, RZ, RZ, -R5 ;  /* 0x000000ffff057224 */ /* 0x000fe400078e0a05 */
[----:B------:R-:W-:Y:S01]  /*1950*/  IMAD R44, R7, R19, R44 ;  /* 0x00000013072c7224 */ /* 0x000fe200078e022c */
[----:B------:R-:W-:Y:S01]  /*1960*/  LOP3.LUT R19, R13, 0x3e, RZ, 0xfc, !PT ;  /* 0x0000003e0d137812 */ /* 0x000fe200078efcff */
[C---:B------:R-:W-:Y:S02]  /*1970*/  IMAD R48, R7.reuse, R5, R48 ;  /* 0x0000000507307224 */ /* 0x040fe400078e0230 */
[--C-:B------:R-:W-:Y:S01]  /*1980*/  @!P6 IMAD.IADD R4, R4, 0x1, -R7.reuse ;  /* 0x000000010404e824 */ /* 0x100fe200078e0a07 */
[C---:B------:R-:W-:Y:S01]  /*1990*/  ISETP.GT.U32.AND P6, PT, R7.reuse, R44, PT ;  /* 0x0000002c0700720c */ /* 0x040fe20003fc4070 */
[--C-:B------:R-:W-:Y:S01]  /*19a0*/  @!P5 IMAD.IADD R40, R40, 0x1, -R7.reuse ;  /* 0x000000012828d824 */ /* 0x100fe200078e0a07 */
[C---:B------:R-:W-:Y:S01]  /*19b0*/  ISETP.GT.U32.AND P5, PT, R7.reuse, R48, PT ;  /* 0x000000300700720c */ /* 0x040fe20003fa4070 */
[----:B------:R-:W-:Y:S01]  /*19c0*/  @!P1 IMAD.IADD R38, R38, 0x1, -R7 ;  /* 0x0000000126269824 */ /* 0x000fe200078e0a07 */
[----:B------:R-:W-:Y:S01]  /*19d0*/  ISETP.GT.U32.AND P1, PT, R7, R4, PT ;  /* 0x000000040700720c */ /* 0x000fe20003f24070 */
[----:B------:R-:W-:Y:S01]  /*19e0*/  IMAD.HI.U32 R5, R8, R50, RZ ;  /* 0x0000003208057227 */ /* 0x000fe200078e00ff */
[----:B------:R-:W-:-:S02]  /*19f0*/  IABS R64, R19 ;  /* 0x0000001300407213 */ /* 0x000fc40000000000 */
[C---:B------:R-:W-:Y:S01]  /*1a00*/  ISETP.GT.U32.AND P0, PT, R7.reuse, R38, PT ;  /* 0x000000260700720c */ /* 0x040fe20003f04070 */
[----:B------:R-:W-:Y:S02]  /*1a10*/  IMAD.MOV R5, RZ, RZ, -R5 ;  /* 0x000000ffff057224 */ /* 0x000fe400078e0a05 */
[C---:B------:R-:W-:Y:S02]  /*1a20*/  IMAD R46, R7.reuse, R15, R46 ;  /* 0x0000000f072e7224 */ /* 0x040fe400078e022e */
[C---:B------:R-:W-:Y:S02]  /*1a30*/  IMAD R50, R7.reuse, R5, R50 ;  /* 0x0000000507327224 */ /* 0x040fe400078e0232 */
[--C-:B------:R-:W-:Y:S01]  /*1a40*/  @!P6 IMAD.IADD R44, R44, 0x1, -R7.reuse ;  /* 0x000000012c2ce824 */ /* 0x100fe200078e0a07 */
[C---:B------:R-:W-:Y:S01]  /*1a50*/  ISETP.GT.U32.AND P6, PT, R7.reuse, R42, PT ;  /* 0x0000002a0700720c */ /* 0x040fe20003fc4070 */
[--C-:B------:R-:W-:Y:S01]  /*1a60*/  @!P5 IMAD.IADD R48, R48, 0x1, -R7.reuse ;  /* 0x000000013030d824 */ /* 0x100fe200078e0a07 */
[C---:B------:R-:W-:Y:S01]  /*1a70*/  ISETP.GT.U32.AND P5, PT, R7.reuse, R50, PT ;  /* 0x000000320700720c */ /* 0x040fe20003fa4070 */
[----:B------:R-:W-:Y:S01]  /*1a80*/  @!P4 IMAD.MOV R36, RZ, RZ, -R36 ;  /* 0x000000ffff24c224 */ /* 0x000fe200078e0a24 */
[C---:B------:R-:W-:Y:S01]  /*1a90*/  ISETP.GT.U32.AND P4, PT, R7.reuse, R44, PT ;  /* 0x0000002c0700720c */ /* 0x040fe20003f84070 */
[----:B------:R-:W-:Y:S01]  /*1aa0*/  @!P1 IMAD.IADD R4, R4, 0x1, -R7 ;  /* 0x0000000104049824 */ /* 0x000fe200078e0a07 */
[----:B------:R-:W-:Y:S01]  /*1ab0*/  ISETP.GT.U32.AND P1, PT, R7, R46, PT ;  /* 0x0000002e0700720c */ /* 0x000fe20003f24070 */
[----:B------:R-:W-:-:S04]  /*1ac0*/  IMAD.HI.U32 R15, R8, R52, RZ ;  /* 0x00000034080f7227 */ /* 0x000fc800078e00ff */
[----:B------:R-:W-:Y:S01]  /*1ad0*/  @!P0 IMAD.IADD R38, R38, 0x1, -R7 ;  /* 0x0000000126268824 */ /* 0x000fe200078e0a07 */
[----:B------:R-:W-:Y:S01]  /*1ae0*/  ISETP.GE.AND P0, PT, R21, RZ, PT ;  /* 0x000000ff1500720c */ /* 0x000fe20003f06270 */
[----:B------:R-:W-:Y:S01]  /*1af0*/  IMAD.MOV R15, RZ, RZ, -R15 ;  /* 0x000000ffff0f7224 */ /* 0x000fe200078e0a0f */
[----:B------:R-:W-:Y:S01]  /*1b00*/  LOP3.LUT R21, R13, 0x34, RZ, 0xfc, !PT ;  /* 0x000000340d157812 */ /* 0x000fe200078efcff */
[--C-:B------:R-:W-:Y:S02]  /*1b10*/  @!P5 IMAD.IADD R50, R50, 0x1, -R7.reuse ;  /* 0x000000013232d824 */ /* 0x100fe400078e0a07 */
[----:B------:R-:W-:Y:S01]  /*1b20*/  IMAD R52, R7, R15, R52 ;  /* 0x0000000f07347224 */ /* 0x000fe200078e0234 */
[----:B------:R-:W-:Y:S01]  /*1b30*/  IABS R54, R21 ;  /* 0x0000001500367213 */ /* 0x000fe20000000000 */
[--C-:B------:R-:W-:Y:S01]  /*1b40*/  @!P6 IMAD.IADD R42, R42, 0x1, -R7.reuse ;  /* 0x000000012a2ae824 */ /* 0x100fe200078e0a07 */
[----:B------:R-:W-:Y:S01]  /*1b50*/  ISETP.GE.AND P6, PT, R23, RZ, PT ;  /* 0x000000ff1700720c */ /* 0x000fe20003fc6270 */
[--C-:B------:R-:W-:Y:S01]  /*1b60*/  @!P4 IMAD.IADD R44, R44, 0x1, -R7.reuse ;  /* 0x000000012c2cc824 */ /* 0x100fe200078e0a07 */
[----:B------:R-:W-:Y:S01]  /*1b70*/  ISETP.GT.U32.AND P5, PT, R7, R52, PT ;  /* 0x000000340700720c */ /* 0x000fe20003fa4070 */
[----:B------:R-:W-:Y:S01]  /*1b80*/  @!P1 IMAD.IADD R46, R46, 0x1, -R7 ;  /* 0x000000012e2e9824 */ /* 0x000fe200078e0a07 */
[----:B------:R-:W-:Y:S01]  /*1b90*/  ISETP.GE.AND P4, PT, R25, RZ, PT ;  /* 0x000000ff1900720c */ /* 0x000fe20003f86270 */
[----:B------:R-:W-:Y:S01]  /*1ba0*/  IMAD.HI.U32 R5, R8, R54, RZ ;  /* 0x0000003608057227 */ /* 0x000fe200078e00ff */
[----:B------:R-:W-:-:S02]  /*1bb0*/  ISETP.GE.AND P1, PT, R27, RZ, PT ;  /* 0x000000ff1b00720c */ /* 0x000fc40003f26270 */
[C---:B------:R-:W-:Y:S01]  /*1bc0*/  LOP3.LUT R23, R13.reuse, 0x36, RZ, 0xfc, !PT ;  /* 0x000000360d177812 */ /* 0x040fe200078efcff */
[----:B------:R-:W-:Y:S01]  /*1bd0*/  IMAD.MOV R5, RZ, RZ, -R5 ;  /* 0x000000ffff057224 */ /* 0x000fe200078e0a05 */
[C---:B------:R-:W-:Y:S01]  /*1be0*/  LOP3.LUT R25, R13.reuse, 0x38, RZ, 0xfc, !PT ;  /* 0x000000380d197812 */ /* 0x040fe200078efcff */
[----:B------:R-:W-:Y:S01]  /*1bf0*/  @!P0 IMAD.MOV R38, RZ, RZ, -R38 ;  /* 0x000000ffff268224 */ /* 0x000fe200078e0a26 */
[----:B------:R-:W-:Y:S01]  /*1c00*/  LOP3.LUT R27, R13, 0x3a, RZ, 0xfc, !PT ;  /* 0x0000003a0d1b7812 */ /* 0x000fe200078efcff */
[----:B------:R-:W-:Y:S01]  /*1c10*/  IMAD.HI.U32 R13, R8, R62, RZ ;  /* 0x0000003e080d7227 */ /* 0x000fe200078e00ff */
[----:B------:R-:W-:Y:S02]  /*1c20*/  IABS R56, R23 ;  /* 0x0000001700387213 */ /* 0x000fe40000000000 */
[----:B------:R-:W-:Y:S01]  /*1c30*/  IABS R58, R25 ;  /* 0x00000019003a7213 */ /* 0x000fe20000000000 */
[----:B------:R-:W-:Y:S01]  /*1c40*/  IMAD.MOV R13, RZ, RZ, -R13 ;  /* 0x000000ffff0d7224 */ /* 0x000fe200078e0a0d */
[----:B------:R-:W-:Y:S01]  /*1c50*/  IABS R60, R27 ;  /* 0x0000001b003c7213 */ /* 0x000fe20000000000 */
[C---:B------:R-:W-:Y:S01]  /*1c60*/  IMAD R54, R7.reuse, R5, R54 ;  /* 0x0000000507367224 */ /* 0x040fe200078e0236 */
[C---:B------:R-:W-:Y:S01]  /*1c70*/  ISETP.GT.U32.AND P0, PT, R7.reuse, R48, PT ;  /* 0x000000300700720c */ /* 0x040fe20003f04070 */
[----:B------:R-:W-:-:S02]  /*1c80*/  IMAD R62, R7, R13, R62 ;  /* 0x0000000d073e7224 */ /* 0x000fc400078e023e */
[----:B------:R-:W-:Y:S01]  /*1c90*/  @!P5 IMAD.IADD R52, R52, 0x1, -R7 ;  /* 0x000000013434d824 */ /* 0x000fe200078e0a07 */
[----:B------:R-:W-:Y:S01]  /*1ca0*/  ISETP.GT.U32.AND P5, PT, R7, R54, PT ;  /* 0x000000360700720c */ /* 0x000fe20003fa4070 */
[----:B------:R-:W-:Y:S02]  /*1cb0*/  IMAD.MOV.U32 R13, RZ, RZ, R4 ;  /* 0x000000ffff0d7224 */ /* 0x000fe400078e0004 */
[----:B------:R-:W-:-:S04]  /*1cc0*/  IMAD.HI.U32 R5, R8, R56, RZ ;  /* 0x0000003808057227 */ /* 0x000fc800078e00ff */
[----:B------:R-:W-:Y:S01]  /*1cd0*/  @!P3 IMAD.MOV R13, RZ, RZ, -R13 ;  /* 0x000000ffff0db224 */ /* 0x000fe200078e0a0d */
[----:B------:R-:W-:Y:S01]  /*1ce0*/  ISETP.GT.U32.AND P3, PT, R7, R46, PT ;  /* 0x0000002e0700720c */ /* 0x000fe20003f64070 */
[----:B------:R-:W-:-:S04]  /*1cf0*/  IMAD.HI.U32 R15, R8, R58, RZ ;  /* 0x0000003a080f7227 */ /* 0x000fc800078e00ff */
[----:B------:R-:W-:Y:S02]  /*1d00*/  IMAD.MOV R5, RZ, RZ, -R5 ;  /* 0x000000ffff057224 */ /* 0x000fe400078e0a05 */
[----:B------:R-:W-:Y:S02]  /*1d10*/  IMAD.MOV R15, RZ, RZ, -R15 ;  /* 0x000000ffff0f7224 */ /* 0x000fe400078e0a0f */
[C---:B------:R-:W-:Y:S02]  /*1d20*/  IMAD R56, R7.reuse, R5, R56 ;  /* 0x0000000507387224 */ /* 0x040fe400078e0238 */
[C---:B------:R-:W-:Y:S01]  /*1d30*/  IMAD R58, R7.reuse, R15, R58 ;  /* 0x0000000f073a7224 */ /* 0x040fe200078e023a */
[----:B------:R-:W0:Y:S01]  /*1d40*/  LDC.64 R4, c[0x0][0x3a0] ;  /* 0x0000e800ff047b82 */ /* 0x000e220000000a00 */
[--C-:B------:R-:W-:Y:S01]  /*1d50*/  @!P5 IMAD.IADD R54, R54, 0x1, -R7.reuse ;  /* 0x000000013636d824 */ /* 0x100fe200078e0a07 */
[C---:B------:R-:W-:Y:S01]  /*1d60*/  ISETP.GT.U32.AND P5, PT, R7.reuse, R50, PT ;  /* 0x000000320700720c */ /* 0x040fe20003fa4070 */
[----:B------:R-:W-:Y:S01]  /*1d70*/  IMAD.HI.U32 R17, R8, R60, RZ ;  /* 0x0000003c08117227 */ /* 0x000fe200078e00ff */
[----:B------:R-:W1:Y:S03]  /*1d80*/  LDS R15, [UR9] ;  /* 0x00000009ff0f7984 */ /* 0x000e660008000800 */
[----:B------:R-:W-:Y:S01]  /*1d90*/  @!P6 IMAD.MOV R40, RZ, RZ, -R40 ;  /* 0x000000ffff28e224 */ /* 0x000fe200078e0a28 */
[C---:B------:R-:W-:Y:S01]  /*1da0*/  ISETP.GT.U32.AND P6, PT, R7.reuse, R54, PT ;  /* 0x000000360700720c */ /* 0x040fe20003fc4070 */
[----:B------:R-:W-:Y:S01]  /*1db0*/  @!P4 IMAD.MOV R42, RZ, RZ, -R42 ;  /* 0x000000ffff2ac224 */ /* 0x000fe200078e0a2a */
[C---:B------:R-:W-:Y:S01]  /*1dc0*/  ISETP.GT.U32.AND P4, PT, R7.reuse, R52, PT ;  /* 0x000000340700720c */ /* 0x040fe20003f84070 */
[----:B------:R-:W-:Y:S01]  /*1dd0*/  @!P1 IMAD.MOV R44, RZ, RZ, -R44 ;  /* 0x000000ffff2c9224 */ /* 0x000fe200078e0a2c */
[C---:B------:R-:W-:Y:S01]  /*1de0*/  ISETP.GT.U32.AND P1, PT, R7.reuse, R56, PT ;  /* 0x000000380700720c */ /* 0x040fe20003f24070 */
[----:B------:R-:W-:Y:S01]  /*1df0*/  @!P3 IMAD.IADD R46, R46, 0x1, -R7 ;  /* 0x000000012e2eb824 */ /* 0x000fe200078e0a07 */
[----:B------:R-:W-:Y:S01]  /*1e00*/  ISETP.GT.U32.AND P3, PT, R7, R58, PT ;  /* 0x0000003a0700720c */ /* 0x000fe20003f64070 */
[----:B------:R-:W-:-:S02]  /*1e10*/  IMAD.MOV R17, RZ, RZ, -R17 ;  /* 0x000000ffff117224 */ /* 0x000fc400078e0a11 */
[----:B------:R-:W-:-:S04]  /*1e20*/  IMAD.HI.U32 R8, R8, R64, RZ ;  /* 0x0000004008087227 */ /* 0x000fc800078e00ff */
[C---:B------:R-:W-:Y:S02]  /*1e30*/  IMAD R60, R7.reuse, R17, R60 ;  /* 0x00000011073c7224 */ /* 0x040fe400078e023c */
[----:B------:R-:W-:Y:S02]  /*1e40*/  IMAD.MOV R8, RZ, RZ, -R8 ;  /* 0x000000ffff087224 */ /* 0x000fe400078e0a08 */
[--C-:B------:R-:W-:Y:S01]  /*1e50*/  @!P0 IMAD.IADD R48, R48, 0x1, -R7.reuse ;  /* 0x0000000130308824 */ /* 0x100fe200078e0a07 */
[C---:B------:R-:W-:Y:S01]  /*1e60*/  ISETP.GT.U32.AND P0, PT, R7.reuse, R60, PT ;  /* 0x0000003c0700720c */ /* 0x040fe20003f04070 */
[C---:B------:R-:W-:Y:S02]  /*1e70*/  IMAD R64, R7.reuse, R8, R64 ;  /* 0x0000000807407224 */ /* 0x040fe400078e0240 */
[--C-:B------:R-:W-:Y:S01]  /*1e80*/  @!P5 IMAD.IADD R50, R50, 0x1, -R7.reuse ;  /* 0x000000013232d824 */ /* 0x100fe200078e0a07 */
[----:B------:R-:W-:Y:S01]  /*1e90*/  ISETP.GT.U32.AND P5, PT, R7, R62, PT ;  /* 0x0000003e0700720c */ /* 0x000fe20003fa4070 */
[--C-:B------:R-:W-:Y:S01]  /*1ea0*/  @!P4 IMAD.IADD R52, R52, 0x1, -R7.reuse ;  /* 0x000000013434c824 */ /* 0x100fe200078e0a07 */
[----:B------:R-:W-:Y:S01]  /*1eb0*/  ISETP.GE.AND P4, PT, R29, RZ, PT ;  /* 0x000000ff1d00720c */ /* 0x000fe20003f86270 */
[--C-:B------:R-:W-:Y:S01]  /*1ec0*/  @!P6 IMAD.IADD R54, R54, 0x1, -R7.reuse ;  /* 0x000000013636e824 */ /* 0x100fe200078e0a07 */
[----:B------:R-:W-:Y:S01]  /*1ed0*/  ISETP.GT.U32.AND P6, PT, R7, R64, PT ;  /* 0x000000400700720c */ /* 0x000fe20003fc4070 */
[--C-:B------:R-:W-:Y:S01]  /*1ee0*/  @!P1 IMAD.IADD R56, R56, 0x1, -R7.reuse ;  /* 0x0000000138389824 */ /* 0x100fe200078e0a07 */
[----:B------:R-:W-:Y:S01]  /*1ef0*/  ISETP.GE.AND P1, PT, R33, RZ, PT ;  /* 0x000000ff2100720c */ /* 0x000fe20003f26270 */
[--C-:B------:R-:W-:Y:S01]  /*1f00*/  @!P3 IMAD.IADD R58, R58, 0x1, -R7.reuse ;  /* 0x000000013a3ab824 */ /* 0x100fe200078e0a07 */
[----:B------:R-:W-:Y:S01]  /*1f10*/  ISETP.GE.AND P3, PT, R35, RZ, PT ;  /* 0x000000ff2300720c */ /* 0x000fe20003f66270 */
[----:B------:R-:W-:Y:S01]  /*1f20*/  @!P0 IMAD.IADD R60, R60, 0x1, -R7 ;  /* 0x000000013c3c8824 */ /* 0x000fe200078e0a07 */
[----:B------:R-:W-:Y:S01]  /*1f30*/  ISETP.GE.AND P0, PT, R37, RZ, PT ;  /* 0x000000ff2500720c */ /* 0x000fe20003f06270 */
[----:B------:R-:W-:-:S02]  /*1f40*/  IMAD.SHL.U32 R8, R142, 0x200000, RZ ;  /* 0x002000008e087824 */ /* 0x000fc400078e00ff */
[--C-:B------:R-:W-:Y:S01]  /*1f50*/  @!P5 IMAD.IADD R62, R62, 0x1, -R7.reuse ;  /* 0x000000013e3ed824 */ /* 0x100fe200078e0a07 */
[----:B------:R-:W-:Y:S01]  /*1f60*/  ISETP.GE.AND P5, PT, R21, RZ, PT ;  /* 0x000000ff1500720c */ /* 0x000fe20003fa6270 */
[----:B------:R-:W-:Y:S01]  /*1f70*/  @!P4 IMAD.MOV R46, RZ, RZ, -R46 ;  /* 0x000000ffff2ec224 */ /* 0x000fe200078e0a2e */
[C---:B------:R-:W-:Y:S01]  /*1f80*/  ISETP.GT.U32.AND P4, PT, R7.reuse, R56, PT ;  /* 0x000000380700720c */ /* 0x040fe20003f84070 */
[----:B------:R-:W-:Y:S01]  /*1f90*/  @!P6 IMAD.IADD R64, R64, 0x1, -R7 ;  /* 0x000000014040e824 */ /* 0x000fe200078e0a07 */
[C---:B------:R-:W-:Y:S01]  /*1fa0*/  ISETP.GT.U32.AND P6, PT, R7.reuse, R62, PT ;  /* 0x0000003e0700720c */ /* 0x040fe20003fc4070 */
[----:B------:R-:W-:Y:S01]  /*1fb0*/  @!P1 IMAD.MOV R48, RZ, RZ, -R48 ;  /* 0x000000ffff309224 */ /* 0x000fe200078e0a30 */
[C---:B------:R-:W-:Y:S01]  /*1fc0*/  ISETP.GT.U32.AND P1, PT, R7.reuse, R58, PT ;  /* 0x0000003a0700720c */ /* 0x040fe20003f24070 */
[----:B------:R-:W-:Y:S01]  /*1fd0*/  @!P3 IMAD.MOV R50, RZ, RZ, -R50 ;  /* 0x000000ffff32b224 */ /* 0x000fe200078e0a32 */
[C---:B------:R-:W-:Y:S01]  /*1fe0*/  ISETP.GT.U32.AND P3, PT, R7.reuse, R60, PT ;  /* 0x0000003c0700720c */ /* 0x040fe20003f64070 */
[----:B------:R-:W-:Y:S01]  /*1ff0*/  @!P0 IMAD.MOV R52, RZ, RZ, -R52 ;  /* 0x000000ffff348224 */ /* 0x000fe200078e0a34 */
[----:B------:R-:W-:-:S02]  /*2000*/  ISETP.GT.U32.AND P0, PT, R7, R64, PT ;  /* 0x000000400700720c */ /* 0x000fc40003f04070 */
[----:B------:R-:W-:Y:S01]  /*2010*/  LOP3.LUT R8, R8, 0x600000, RZ, 0xc0, !PT ;  /* 0x0060000008087812 */ /* 0x000fe200078ec0ff */
[----:B------:R-:W-:Y:S01]  /*2020*/  @!P5 IMAD.MOV R54, RZ, RZ, -R54 ;  /* 0x000000ffff36d224 */ /* 0x000fe200078e0a36 */
[----:B------:R-:W-:Y:S01]  /*2030*/  ISETP.GE.AND P5, PT, R23, RZ, PT ;  /* 0x000000ff1700720c */ /* 0x000fe20003fa6270 */
[--C-:B------:R-:W-:Y:S01]  /*2040*/  @!P4 IMAD.IADD R56, R56, 0x1, -R7.reuse ;  /* 0x000000013838c824 */ /* 0x100fe200078e0a07 */
[----:B------:R-:W-:Y:S01]  /*2050*/  ISETP.GE.AND P4, PT, R25, RZ, PT ;  /* 0x000000ff1900720c */ /* 0x000fe20003f86270 */
[--C-:B------:R-:W-:Y:S01]  /*2060*/  @!P6 IMAD.IADD R62, R62, 0x1, -R7.reuse ;  /* 0x000000013e3ee824 */ /* 0x100fe200078e0a07 */
[----:B------:R-:W-:Y:S01]  /*2070*/  BAR.SYNC.DEFER_BLOCKING 0x0 ;  /* 0x0000000000007b1d */ /* 0x000fe20000010000 */
[--C-:B------:R-:W-:Y:S01]  /*2080*/  @!P1 IMAD.IADD R58, R58, 0x1, -R7.reuse ;  /* 0x000000013a3a9824 */ /* 0x100fe200078e0a07 */
[----:B------:R-:W-:Y:S01]  /*2090*/  ISETP.GE.AND P1, PT, R27, RZ, PT ;  /* 0x000000ff1b00720c */ /* 0x000fe20003f26270 */
[--C-:B------:R-:W-:Y:S01]  /*20a0*/  @!P3 IMAD.IADD R60, R60, 0x1, -R7.reuse ;  /* 0x000000013c3cb824 */ /* 0x100fe200078e0a07 */
[----:B------:R-:W-:Y:S01]  /*20b0*/  ISETP.GE.AND P3, PT, R39, RZ, PT ;  /* 0x000000ff2700720c */ /* 0x000fe20003f66270 */
[----:B------:R-:W-:Y:S01]  /*20c0*/  @!P0 IMAD.IADD R64, R64, 0x1, -R7 ;  /* 0x0000000140408824 */ /* 0x000fe200078e0a07 */
[----:B------:R-:W-:Y:S01]  /*20d0*/  ISETP.GE.AND P6, PT, R19, RZ, PT ;  /* 0x000000ff1300720c */ /* 0x000fe20003fc6270 */
[----:B0-----:R-:W-:Y:S01]  /*20e0*/  VIADD R7, R4, 0xfffffffd ;  /* 0xfffffffd04077836 */ /* 0x001fe20000000000 */
[----:B------:R-:W-:Y:S01]  /*20f0*/  R2UR UR10, R8 ;  /* 0x00000000080a72ca */ /* 0x000fe200000e0000 */
[----:B------:R-:W-:Y:S01]  /*2100*/  @!P5 IMAD.MOV R56, RZ, RZ, -R56 ;  /* 0x000000ffff38d224 */ /* 0x000fe200078e0a38 */
[----:B------:R-:W-:Y:S01]  /*2110*/  ISETP.NE.AND P0, PT, R31, RZ, PT ;  /* 0x000000ff1f00720c */ /* 0x000fe20003f05270 */
[----:B------:R-:W-:Y:S01]  /*2120*/  @!P4 IMAD.MOV R58, RZ, RZ, -R58 ;  /* 0x000000ffff3ac224 */ /* 0x000fe200078e0a3a */
[----:B------:R-:W-:Y:S01]  /*2130*/  LOP3.LUT R8, RZ, R31, RZ, 0x33, !PT ;  /* 0x0000001fff087212 */ /* 0x000fe200078e33ff */
[----:B------:R-:W-:Y:S01]  /*2140*/  VIADD R19, R4, 0xffffffe3 ;  /* 0xffffffe304137836 */ /* 0x000fe20000000000 */
[----:B-1----:R-:W-:Y:S01]  /*2150*/  R2UR UR8, R15 ;  /* 0x000000000f0872ca */ /* 0x002fe200000e0000 */
[----:B------:R-:W-:Y:S01]  /*2160*/  @!P1 IMAD.MOV R60, RZ, RZ, -R60 ;  /* 0x000000ffff3c9224 */ /* 0x000fe200078e0a3c */
[C---:B------:R-:W-:Y:S01]  /*2170*/  SEL R155, R8.reuse, R155, !P0 ;  /* 0x0000009b089b7207 */ /* 0x040fe20004000000 */
[----:B------:R-:W-:Y:S01]  /*2180*/  @!P3 IMAD.MOV R62, RZ, RZ, -R62 ;  /* 0x000000ffff3eb224 */ /* 0x000fe200078e0a3e */
[C---:B------:R-:W-:Y:S01]  /*2190*/  SEL R128, R8.reuse, R10, !P0 ;  /* 0x0000000a08807207 */ /* 0x040fe20004000000 */
[----:B------:R-:W-:Y:S01]  /*21a0*/  @!P6 IMAD.MOV R64, RZ, RZ, -R64 ;  /* 0x000000ffff40e224 */ /* 0x000fe200078e0a40 */
[----:B------:R-:W-:Y:S01]  /*21b0*/  SEL R131, R8, R12, !P0 ;  /* 0x0000000c08837207 */ /* 0x000fe20004000000 */
[----:B------:R-:W-:Y:S01]  /*21c0*/  VIADD R12, R4, 0xffffffea ;  /* 0xffffffea040c7836 */ /* 0x000fe20000000000 */
[----:B------:R-:W-:Y:S01]  /*21d0*/  SEL R134, R8, R14, !P0 ;  /* 0x0000000e08867207 */ /* 0x000fe20004000000 */
[----:B------:R-:W-:Y:S01]  /*21e0*/  VIADD R15, R4, 0xffffffe4 ;  /* 0xffffffe4040f7836 */ /* 0x000fe20000000000 */
[----:B------:R-:W-:Y:S01]  /*21f0*/  SEL R132, R8, R16, !P0 ;  /* 0x0000001008847207 */ /* 0x000fe20004000000 */
[----:B------:R-:W-:Y:S01]  /*2200*/  VIADD R16, R4, 0xffffffe7 ;  /* 0xffffffe704107836 */ /* 0x000fe20000000000 */
[----:B------:R-:W-:-:S02]  /*2210*/  SEL R127, R8, R127, !P0 ;  /* 0x0000007f087f7207 */ /* 0x000fc40004000000 */
[C---:B------:R-:W-:Y:S02]  /*2220*/  SEL R135, R8.reuse, R18, !P0 ;  /* 0x0000001208877207 */ /* 0x040fe40004000000 */
[----:B------:R-:W-:Y:S01]  /*2230*/  SEL R151, R8, R20, !P0 ;  /* 0x0000001408977207 */ /* 0x000fe20004000000 */
[----:B------:R-:W-:Y:S01]  /*2240*/  VIADD R20, R4, 0xffffffe2 ;  /* 0xffffffe204147836 */ /* 0x000fe20000000000 */
[C---:B------:R-:W-:Y:S02]  /*2250*/  SEL R154, R8.reuse, R22, !P0 ;  /* 0x00000016089a7207 */ /* 0x040fe40004000000 */
[----:B------:R-:W-:Y:S01]  /*2260*/  SEL R138, R8, R9, !P0 ;  /* 0x00000009088a7207 */ /* 0x000fe20004000000 */
[----:B------:R-:W-:Y:S01]  /*2270*/  VIADD R9, R4, 0xfffffff6 ;  /* 0xfffffff604097836 */ /* 0x000fe20000000000 */
[C---:B------:R-:W-:Y:S02]  /*2280*/  SEL R126, R8.reuse, R24, !P0 ;  /* 0x00000018087e7207 */ /* 0x040fe40004000000 */
[----:B------:R-:W-:-:S02]  /*2290*/  SEL R137, R8, R26, !P0 ;  /* 0x0000001a08897207 */ /* 0x000fc40004000000 */
[C---:B------:R-:W-:Y:S02]  /*22a0*/  SEL R141, R8.reuse, R28, !P0 ;  /* 0x0000001c088d7207 */ /* 0x040fe40004000000 */
[----:B------:R-:W-:Y:S01]  /*22b0*/  SEL R140, R8, R11, !P0 ;  /* 0x0000000b088c7207 */ /* 0x000fe20004000000 */
[----:B------:R-:W-:Y:S01]  /*22c0*/  VIADD R11, R4, 0xffffffeb ;  /* 0xffffffeb040b7836 */ /* 0x000fe20000000000 */
[C---:B------:R-:W-:Y:S02]  /*22d0*/  SEL R136, R8.reuse, R32, !P0 ;  /* 0x0000002008887207 */ /* 0x040fe40004000000 */
[C---:B------:R-:W-:Y:S02]  /*22e0*/  SEL R146, R8.reuse, R34, !P0 ;  /* 0x0000002208927207 */ /* 0x040fe40004000000 */
[C---:B------:R-:W-:Y:S02]  /*22f0*/  SEL R145, R8.reuse, R36, !P0 ;  /* 0x0000002408917207 */ /* 0x040fe40004000000 */
[----:B------:R-:W-:-:S02]  /*2300*/  SEL R152, R8, R13, !P0 ;  /* 0x0000000d08987207 */ /* 0x000fc40004000000 */
[C---:B------:R-:W-:Y:S02]  /*2310*/  SEL R125, R8.reuse, R38, !P0 ;  /* 0x00000026087d7207 */ /* 0x040fe40004000000 */
[C---:B------:R-:W-:Y:S02]  /*2320*/  SEL R144, R8.reuse, R40, !P0 ;  /* 0x0000002808907207 */ /* 0x040fe40004000000 */
        /* <DEDUP_REMOVED lines=11> */
[----:B------:R-:W-:Y:S01]  /*23e0*/  SEL R123, R8, R64, !P0 ;  /* 0x00000040087b7207 */ /* 0x000fe20004000000 */
[C---:B------:R-:W-:Y:S01]  /*23f0*/  VIADD R8, R4.reuse, 0xffffffec ;  /* 0xffffffec04087836 */ /* 0x040fe20000000000 */
[----:B------:R-:W-:Y:S01]  /*2400*/  ISETP.GE.U32.AND P1, PT, R7, 0x7fffffbe, PT ;  /* 0x7fffffbe0700780c */ /* 0x000fe20003f26070 */
[C---:B------:R-:W-:Y:S01]  /*2410*/  VIADD R7, R4.reuse, 0xffffffed ;  /* 0xffffffed04077836 */ /* 0x040fe20000000000 */
[----:B------:R-:W-:Y:S01]  /*2420*/  ISETP.GE.U32.AND P3, PT, R9, 0x7fffffb7, PT ;  /* 0x7fffffb70900780c */ /* 0x000fe20003f66070 */
[----:B------:R-:W-:Y:S01]  /*2430*/  VIADD R9, R4, 0xffffffee ;  /* 0xffffffee04097836 */ /* 0x000fe20000000000 */
[----:B------:R-:W-:Y:S01]  /*2440*/  ISETP.GE.U32.AND P4, PT, R8, 0x7fffffad, PT ;  /* 0x7fffffad0800780c */ /* 0x000fe20003f86070 */
[C---:B------:R-:W-:Y:S01]  /*2450*/  VIADD R8, R4.reuse, 0xffffffef ;  /* 0xffffffef04087836 */ /* 0x040fe20000000000 */
[----:B------:R-:W-:Y:S01]  /*2460*/  ISETP.GE.U32.AND P5, PT, R7, 0x7fffffae, PT ;  /* 0x7fffffae0700780c */ /* 0x000fe20003fa6070 */
[----:B------:R-:W-:Y:S01]  /*2470*/  VIADD R7, R4, 0xffffffe8 ;  /* 0xffffffe804077836 */ /* 0x000fe20000000000 */
[----:B------:R-:W-:-:S02]  /*2480*/  ISETP.GE.U32.AND P0, PT, R9, 0x7fffffaf, PT ;  /* 0x7fffffaf0900780c */ /* 0x000fc40003f06070 */
[----:B------:R-:W-:Y:S01]  /*2490*/  ISETP.GE.U32.AND P6, PT, R8, 0x7fffffb0, PT ;  /* 0x7fffffb00800780c */ /* 0x000fe20003fc6070 */
[----:B------:R-:W-:Y:S01]  /*24a0*/  VIADD R8, R4, 0xffffffe9 ;  /* 0xffffffe904087836 */ /* 0x000fe20000000000 */
[----:B------:R-:W-:Y:S02]  /*24b0*/  SEL R10, RZ, 0x1fffe, P5 ;  /* 0x0001fffeff0a7807 */ /* 0x000fe40002800000 */
[----:B------:R-:W-:Y:S02]  /*24c0*/  SEL R9, RZ, 0x1, P4 ;  /* 0x00000001ff097807 */ /* 0x000fe40002000000 */
[----:B------:R-:W-:Y:S02]  /*24d0*/  ISETP.GE.U32.AND P5, PT, R8, 0x7fffffaa, PT ;  /* 0x7fffffaa0800780c */ /* 0x000fe40003fa6070 */
[----:B------:R-:W-:Y:S01]  /*24e0*/  ISETP.GE.U32.AND P4, PT, R7, 0x7fffffa9, PT ;  /* 0x7fffffa90700780c */ /* 0x000fe20003f86070 */
[----:B------:R-:W-:Y:S01]  /*24f0*/  IMAD.IADD R9, R9, 0x1, R10 ;  /* 0x0000000109097824 */ /* 0x000fe200078e020a */
[----:B------:R-:W-:-:S02]  /*2500*/  SEL R7, RZ, 0x4, P0 ;  /* 0x00000004ff077807 */ /* 0x000fc40000000000 */
[----:B------:R-:W-:Y:S01]  /*2510*/  ISETP.GE.U32.AND P0, PT, R12, 0x7fffffab, PT ;  /* 0x7fffffab0c00780c */ /* 0x000fe20003f06070 */
[C---:B------:R-:W-:Y:S01]  /*2520*/  VIADD R12, R4.reuse, 0xffffffe5 ;  /* 0xffffffe5040c7836 */ /* 0x040fe20000000000 */
[----:B------:R-:W-:Y:S02]  /*2530*/  SEL R14, RZ, 0x1fffe, P5 ;  /* 0x0001fffeff0e7807 */ /* 0x000fe40002800000 */
[----:B------:R-:W-:Y:S01]  /*2540*/  ISETP.GE.U32.AND P5, PT, R15, 0x7fffffa5, PT ;  /* 0x7fffffa50f00780c */ /* 0x000fe20003fa6070 */
[----:B------:R-:W-:Y:S01]  /*2550*/  VIADD R15, R4, 0xffffffe6 ;  /* 0xffffffe6040f7836 */ /* 0x000fe20000000000 */
[----:B------:R-:W-:Y:S02]  /*2560*/  SEL R13, RZ, 0x1, P4 ;  /* 0x00000001ff0d7807 */ /* 0x000fe40002000000 */
[----:B------:R-:W-:Y:S02]  /*2570*/  ISETP.GE.U32.AND P4, PT, R11, 0x7fffffac, PT ;  /* 0x7fffffac0b00780c */ /* 0x000fe40003f86070 */
[----:B------:R-:W-:Y:S01]  /*2580*/  SEL R11, RZ, 0x4, P0 ;  /* 0x00000004ff0b7807 */ /* 0x000fe20000000000 */
[----:B------:R-:W-:Y:S01]  /*2590*/  IMAD.IADD R13, R13, 0x1, R14 ;  /* 0x000000010d0d7824 */ /* 0x000fe200078e020e */
[----:B------:R-:W-:-:S02]  /*25a0*/  SEL R8, RZ, 0x7fff8, P6 ;  /* 0x0007fff8ff087807 */ /* 0x000fc40003000000 */
[----:B------:R-:W-:Y:S02]  /*25b0*/  ISETP.GE.U32.AND P0, PT, R12, 0x7fffffa6, PT ;  /* 0x7fffffa60c00780c */ /* 0x000fe40003f06070 */
[----:B------:R-:W-:Y:S02]  /*25c0*/  SEL R12, RZ, 0x7fff8, P4 ;  /* 0x0007fff8ff0c7807 */ /* 0x000fe40002000000 */
[----:B------:R-:W-:Y:S01]  /*25d0*/  ISETP.GE.U32.AND P6, PT, R15, 0x7fffffa7, PT ;  /* 0x7fffffa70f00780c */ /* 0x000fe20003fc6070 */
[----:B------:R-:W-:Y:S01]  /*25e0*/  VIADD R15, R4, 0xffffffe1 ;  /* 0xffffffe1040f7836 */ /* 0x000fe20000000000 */
[----:B------:R-:W-:Y:S01]  /*25f0*/  ISETP.GE.U32.AND P4, PT, R16, 0x7fffffa8, PT ;  /* 0x7fffffa81000780c */ /* 0x000fe20003f86070 */
[----:B------:R-:W-:Y:S01]  /*2600*/  VIADD R16, R4, 0xffffffe0 ;  /* 0xffffffe004107836 */ /* 0x000fe20000000000 */
[----:B------:R-:W-:Y:S02]  /*2610*/  SEL R17, RZ, 0x1, P5 ;  /* 0x00000001ff117807 */ /* 0x000fe40002800000 */
[----:B------:R-:W-:-:S02]  /*2620*/  SEL R18, RZ, 0x1fffe, P0 ;  /* 0x0001fffeff127807 */ /* 0x000fc40000000000 */
[----:B------:R-:W-:Y:S02]  /*2630*/  ISETP.GE.U32.AND P5, PT, R15, 0x7fffffa2, PT ;  /* 0x7fffffa20f00780c */ /* 0x000fe40003fa6070 */
[----:B------:R-:W-:Y:S01]  /*2640*/  ISETP.GE.U32.AND P0, PT, R16, 0x7fffffa1, PT ;  /* 0x7fffffa11000780c */ /* 0x000fe20003f06070 */
[----:B------:R-:W-:Y:S01]  /*2650*/  IMAD.IADD R17, R17, 0x1, R18 ;  /* 0x0000000111117824 */ /* 0x000fe200078e0212 */
[----:B------:R-:W-:Y:S02]  /*2660*/  SEL R16, RZ, 0x7fff8, P4 ;  /* 0x0007fff8ff107807 */ /* 0x000fe40002000000 */
[----:B------:R-:W-:Y:S02]  /*2670*/  ISETP.GE.U32.AND P4, PT, R20, 0x7fffffa3, PT ;  /* 0x7fffffa31400780c */ /* 0x000fe40003f86070 */
[----:B------:R-:W-:Y:S02]  /*2680*/  SEL R20, RZ, 0x1fffe, P5 ;  /* 0x0001fffeff147807 */ /* 0x000fe40002800000 */
[----:B------:R-:W-:-:S02]  /*2690*/  ISETP.GE.U32.AND P5, PT, R19, 0x7fffffa4, PT ;  /* 0x7fffffa41300780c */ /* 0x000fc40003fa6070 */
[----:B------:R-:W-:Y:S02]  /*26a0*/  SEL R19, RZ, 0x1, P0 ;  /* 0x00000001ff137807 */ /* 0x000fe40000000000 */
[----:B------:R-:W-:Y:S02]  /*26b0*/  LOP3.LUT R13, R13, 0x3, RZ, 0xc0, !PT ;  /* 0x000000030d0d7812 */ /* 0x000fe400078ec0ff */
[----:B------:R-:W-:Y:S01]  /*26c0*/  LOP3.LUT R9, R9, 0x3, RZ, 0xc0, !PT ;  /* 0x0000000309097812 */ /* 0x000fe200078ec0ff */
[----:B------:R-:W-:Y:S01]  /*26d0*/  IMAD.IADD R20, R19, 0x1, R20 ;  /* 0x0000000113147824 */ /* 0x000fe200078e0214 */
[----:B------:R-:W-:Y:S02]  /*26e0*/  SEL R19, RZ, 0x7fff8, P5 ;  /* 0x0007fff8ff137807 */ /* 0x000fe40002800000 */
[----:B------:R-:W-:Y:S02]  /*26f0*/  IADD3 R11, PT, PT, R13, R12, R11 ;  /* 0x0000000c0d0b7210 */ /* 0x000fe40007ffe00b */
[----:B------:R-:W-:-:S02]  /*2700*/  SEL R10, RZ, 0x4, P4 ;  /* 0x00000004ff0a7807 */ /* 0x000fc40002000000 */
[----:B------:R-:W-:Y:S02]  /*2710*/  ISETP.GE.AND P5, PT, R0, RZ, PT ;  /* 0x000000ff0000720c */ /* 0x000fe40003fa6270 */
[----:B------:R-:W-:Y:S02]  /*2720*/  LOP3.LUT R20, R20, 0x3, RZ, 0xc0, !PT ;  /* 0x0000000314147812 */ /* 0x000fe400078ec0ff */
[----:B------:R-:W-:Y:S02]  /*2730*/  ISETP.NE.AND P4, PT, R30, RZ, PT ;  /* 0x000000ff1e00720c */ /* 0x000fe40003f85270 */
[----:B------:R-:W-:Y:S01]  /*2740*/  IADD3 R7, PT, PT, R9, R8, R7 ;  /* 0x0000000809077210 */ /* 0x000fe20007ffe007 */
[----:B------:R-:W-:Y:S01]  /*2750*/  IMAD.MOV.U32 R8, RZ, RZ, R6 ;  /* 0x000000ffff087224 */ /* 0x000fe200078e0006 */
[----:B------:R-:W-:Y:S01]  /*2760*/  SEL R15, RZ, 0x4, P6 ;  /* 0x00000004ff0f7807 */ /* 0x000fe20003000000 */
[----:B------:R-:W-:Y:S01]  /*2770*/  IMAD.SHL.U32 R6, R11, 0x100, RZ ;  /* 0x000001000b067824 */ /* 0x000fe200078e00ff */
[----:B------:R-:W-:Y:S01]  /*2780*/  IADD3 R10, PT, PT, R20, R19, R10 ;  /* 0x00000013140a7210 */ /* 0x000fe20007ffe00a */
[----:B------:R-:W-:Y:S01]  /*2790*/  VIADD R9, R4, 0xffffffff ;  /* 0xffffffff04097836 */ /* 0x000fe20000000000 */
[----:B------:R-:W-:Y:S01]  /*27a0*/  LOP3.LUT R17, R17, 0x3, RZ, 0xc0, !PT ;  /* 0x0000000311117812 */ /* 0x000fe200078ec0ff */
[----:B------:R-:W-:Y:S01]  /*27b0*/  @!P5 IMAD.MOV R8, RZ, RZ, -R8 ;  /* 0x000000ffff08d224 */ /* 0x000fe200078e0a08 */
[----:B------:R-:W-:-:S02]  /*27c0*/  LOP3.LUT R10, R10, 0xf, RZ, 0xc0, !PT ;  /* 0x0000000f0a0a7812 */ /* 0x000fc400078ec0ff */
[----:B------:R-:W-:Y:S02]  /*27d0*/  IADD3 R15, PT, PT, R17, R16, R15 ;  /* 0x00000010110f7210 */ /* 0x000fe40007ffe00f */
[----:B------:R-:W-:Y:S02]  /*27e0*/  LOP3.LUT R6, R6, 0xf00, RZ, 0xe2, !PT ;  /* 0x00000f0006067812 */ /* 0x000fe400078ee2ff */
[----:B------:R-:W-:Y:S01]  /*27f0*/  @!P4 LOP3.LUT R8, RZ, R30, RZ, 0x33, !PT ;  /* 0x0000001eff08c212 */ /* 0x000fe200078e33ff */
[----:B------:R-:W-:Y:S02]  /*2800*/  IMAD R10, R15, 0x10, R10 ;  /* 0x000000100f0a7824 */ /* 0x000fe400078e020a */
[----:B------:R-:W-:Y:S01]  /*2810*/  IMAD R6, R7, 0x1000, R6 ;  /* 0x0000100007067824 */ /* 0x000fe200078e0206 */
[----:B---3--:R-:W-:Y:S06]  /*2820*/  BRA.U UP0, `(.L_x_5) ;  /* 0x0000000100187547 */ /* 0x008fec000b800000 */
[----:B------:R-:W-:Y:S01]  /*2830*/  ELECT P4, URZ, PT ;  /* 0x0000000000ff782f */ /* 0x000fe20003880000 */
[----:B------:R-:W-:Y:S01]  /*2840*/  IMAD.MOV.U32 R7, RZ, RZ, 0x1 ;  /* 0x00000001ff077424 */ /* 0x000fe200078e00ff */
[----:B------:R-:W-:Y:S01]  /*2850*/  UMOV UR5, 0x40 ;  /* 0x0000004000057882 */ /* 0x000fe20000000000 */
[----:B------:R-:W-:Y:S01]  /*2860*/  UVIRTCOUNT.DEALLOC.SMPOOL 0x80 ;  /* 0x000000800000784c */ /* 0x000fe20000000000 */
[----:B------:R-:W-:-:S09]  /*2870*/  ULEA UR5, UR4, UR5, 0x18 ;  /* 0x0000000504057291 */ /* 0x000fd2000f8ec0ff */
[----:B------:R0:W-:Y:S03]  /*2880*/  @P4 STS.U8 [UR5], R7 ;  /* 0x00000007ff004988 */ /* 0x0001e60008000005 */
.L_x_5:
[----:B------:R-:W-:Y:S01]  /*2890*/  UIADD3 UR10, UPT, UPT, UR8, UR10, URZ ;  /* 0x0000000a080a7290 */ /* 0x000fe2000fffe0ff */
[----:B------:R-:W-:Y:S01]  /*28a0*/  IMAD R115, R8, R5, RZ ;  /* 0x0000000508737224 */ /* 0x000fe200078e02ff */
[----:B------:R-:W-:Y:S01]  /*28b0*/  VOTEU.ALL UP1, P2 ;  /* 0x0000000000ff7886 */ /* 0x000fe20001020000 */
[----:B------:R-:W-:Y:S01]  /*28c0*/  VOTEU.ALL UP2, P2 ;  /* 0x0000000000ff7886 */ /* 0x000fe20001040000 */
[----:B------:R-:W-:Y:S01]  /*28d0*/  LOP3.LUT R5, R10, 0xff, RZ, 0xc0, !PT ;  /* 0x000000ff0a057812 */ /* 0x000fe200078ec0ff */
[----:B------:R-:W-:Y:S01]  /*28e0*/  IMAD.SHL.U32 R114, R115, 0x2, RZ ;  /* 0x0000000273727824 */ /* 0x000fe200078e00ff */
[----:B------:R-:W-:Y:S01]  /*28f0*/  ISETP.GE.U32.AND P4, PT, R9, 0x7fffffc0, PT ;  /* 0x7fffffc00900780c */ /* 0x000fe20003f86070 */
[----:B------:R-:W-:-:S04]  /*2900*/  @!UP1 UIADD3 UR4, UPT, UPT, -UR7, 0x100000, URZ ;  /* 0x0010000007049890 */ /* 0x000fc8000fffe1ff */
[----:B------:R-:W-:Y:S02]  /*2910*/  @!UP1 USHF.L.U32 UR5, UR4, 0xb, URZ ;  /* 0x0000000b04059899 */ /* 0x000fe400080006ff */
[----:B------:R-:W-:Y:S01]  /*2920*/  @!UP1 USHF.L.U32 UR4, UR4, 0x1, URZ ;  /* 0x0000000104049899 */ /* 0x000fe200080006ff */
[----:B------:R-:W-:Y:S01]  /*2930*/  STTM.x64 tmem[UR10], RZ ;  /* 0x000000ff000079ed */ /* 0x000fe2000834000a */
[----:B------:R-:W1:Y:S02]  /*2940*/  FENCE.VIEW.ASYNC.T ;  /* 0x00000000000073c6 */ /* 0x000e640000000200 */
[----:B-1----:R-:W-:Y:S01]  /*2950*/  BAR.SYNC.DEFER_BLOCKING 0x0 ;  /* 0x0000000000007b1d */ /* 0x002fe20000010000 */
[----:B------:R-:W-:Y:S01]  /*2960*/  IMAD.IADD R5, R6, 0x1, R5 ;  /* 0x0000000106057824 */ /* 0x000fe200078e0205 */
[C---:B------:R-:W-:Y:S01]  /*2970*/  IADD3 R117, P5, PT, R114.reuse, UR12, RZ ;  /* 0x0000000c72757c10 */ /* 0x040fe2000ffbe0ff */
[----:B------:R-:W-:Y:S01]  /*2980*/  VIADD R74, R114, UR12 ;  /* 0x0000000c724a7c36 */ /* 0x000fe20008000000 */
[----:B------:R-:W-:-:S02]  /*2990*/  PRMT R120, RZ, 0x7610, R120 ;  /* 0x00007610ff787816 */ /* 0x000fc40000000078 */
[----:B------:R-:W1:Y:S02]  /*29a0*/  FENCE.VIEW.ASYNC.S ;  /* 0x00000000000073c6 */ /* 0x000e640000000000 */
[----:B-1----:R1:W2:Y:S01]  /*29b0*/  @!UP2 SYNCS.EXCH.64 URZ, [UR6], UR4 ;  /* 0x0000000406ffa5b2 */ /* 0x0022a20008000100 */
[----:B------:R-:W-:Y:S02]  /*29c0*/  LOP3.LUT R116, R5, 0xffff, RZ, 0xc0, !PT ;  /* 0x0000ffff05747812 */ /* 0x000fe400078ec0ff */
[----:B------:R-:W-:Y:S01]  /*29d0*/  LEA.HI.X.SX32 R75, R115, UR13, 0x1, P5 ;  /* 0x0000000d734b7c11 */ /* 0x000fe2000a8f0eff */
[----:B--2---:R-:W-:Y:S01]  /*29e0*/  BAR.SYNC.DEFER_BLOCKING 0x0 ;  /* 0x0000000000007b1d */ /* 0x004fe20000010000 */
[C---:B------:R-:W-:Y:S01]  /*29f0*/  IMAD R17, R214.reuse, 0x12, RZ ;  /* 0x00000012d6117824 */ /* 0x040fe200078e02ff */
[----:B------:R-:W-:Y:S01]  /*2a00*/  SHF.R.U32.HI R8, RZ, 0xf, R116 ;  /* 0x0000000fff087819 */ /* 0x000fe20000011674 */
[C---:B------:R-:W-:Y:S02]  /*2a10*/  IMAD.SHL.U32 R100, R214.reuse, 0x2, RZ ;  /* 0x00000002d6647824 */ /* 0x040fe400078e00ff */
[----:B------:R-:W-:Y:S01]  /*2a20*/  IMAD R5, R214, 0x9, RZ ;  /* 0x00000009d6057824 */ /* 0x000fe200078e02ff */
[----:B------:R-:W-:-:S02]  /*2a30*/  LOP3.LUT P5, RZ, R8, 0x1, RZ, 0xc0, !PT ;  /* 0x0000000108ff7812 */ /* 0x000fc400078ac0ff */
[----:B------:R-:W-:Y:S02]  /*2a40*/  IADD3 R10, P6, PT, R17, R117, RZ ;  /* 0x00000075110a7210 */ /* 0x000fe40007fde0ff */
[----:B------:R-:W-:Y:S02]  /*2a50*/  PRMT R118, RZ, 0x7610, R118 ;  /* 0x00007610ff767816 */ /* 0x000fe40000000076 */
[----:B------:R-:W-:Y:S01]  /*2a60*/  PRMT R94, RZ, 0x7610, R94 ;  /* 0x00007610ff5e7816 */ /* 0x000fe2000000005e */
[----:B------:R-:W-:Y:S01]  /*2a70*/  VIADD R15, R4, 0xfffffffe ;  /* 0xfffffffe040f7836 */ /* 0x000fe20000000000 */
[----:B------:R-:W-:Y:S01]  /*2a80*/  SHF.R.U32.HI R8, RZ, 0xe, R116 ;  /* 0x0000000eff087819 */ /* 0x000fe20000011674 */
[----:B------:R-:W-:Y:S01]  /*2a90*/  IMAD R9, R214, 0x11, RZ ;  /* 0x00000011d6097824 */ /* 0x000fe200078e02ff */
[----:B------:R-:W-:Y:S02]  /*2aa0*/  LEA.HI.X.SX32 R11, R5, R75, 0x1, P6 ;  /* 0x0000004b050b7211 */ /* 0x000fe400030f0eff */
[----:B------:R-:W-:-:S02]  /*2ab0*/  PRMT R87, RZ, 0x7610, R87 ;  /* 0x00007610ff577816 */ /* 0x000fc40000000057 */
[----:B------:R-:W-:Y:S02]  /*2ac0*/  PRMT R86, RZ, 0x7610, R86 ;  /* 0x00007610ff567816 */ /* 0x000fe40000000056 */
[----:B------:R-:W-:Y:S02]  /*2ad0*/  PRMT R85, RZ, 0x7610, R85 ;  /* 0x00007610ff557816 */ /* 0x000fe40000000055 */
[----:B------:R-:W-:Y:S01]  /*2ae0*/  PRMT R99, RZ, 0x7610, R99 ;  /* 0x00007610ff637816 */ /* 0x000fe20000000063 */
[----:B------:R-:W5:Y:S01]  /*2af0*/  @!P4 LDG.E.U16 R120, desc[UR22][R74.64] ;  /* 0x000000164a78c981 */ /* 0x000f62000c1e1500 */
[C---:B------:R-:W-:Y:S01]  /*2b00*/  LEA R6, P4, R214.reuse, R117, 0x2 ;  /* 0x00000075d6067211 */ /* 0x040fe200078810ff */
[----:B------:R-:W-:Y:S01]  /*2b10*/  IMAD.SHL.U32 R5, R214, 0x10, RZ ;  /* 0x00000010d6057824 */ /* 0x000fe200078e00ff */
[----:B------:R-:W-:Y:S01]  /*2b20*/  PRMT R84, RZ, 0x7610, R84 ;  /* 0x00007610ff547816 */ /* 0x000fe20000000054 */
[----:B------:R-:W5:Y:S01]  /*2b30*/  @!P3 LDG.E.U16 R94, desc[UR22][R10.64] ;  /* 0x000000160a5eb981 */ /* 0x000f62000c1e1500 */
[----:B0-----:R-:W-:Y:S01]  /*2b40*/  LEA.HI.X.SX32 R7, R100, R75, 0x1, P4 ;  /* 0x0000004b64077211 */ /* 0x001fe200020f0eff */
[----:B------:R-:W-:Y:S01]  /*2b50*/  IMAD.SHL.U32 R101, R214, 0x4, RZ ;  /* 0x00000004d6657824 */ /* 0x000fe200078e00ff */
[----:B------:R-:W-:Y:S01]  /*2b60*/  LOP3.LUT P4, RZ, R8, 0x1, RZ, 0xc0, !PT ;  /* 0x0000000108ff7812 */ /* 0x000fe2000788c0ff */
[----:B------:R-:W-:-:S02]  /*2b70*/  IMAD R8, R214, 0x22, RZ ;  /* 0x00000022d6087824 */ /* 0x000fc400078e02ff */
[C---:B------:R-:W-:Y:S01]  /*2b80*/  IMAD.SHL.U32 R102, R214.reuse, 0x8, RZ ;  /* 0x00000008d6667824 */ /* 0x040fe200078e00ff */
[----:B------:R0:W5:Y:S01]  /*2b90*/  @!P1 LDG.E.U16 R118, desc[UR22][R6.64] ;  /* 0x0000001606769981 */ /* 0x000162000c1e1500 */
[CC--:B------:R-:W-:Y:S01]  /*2ba0*/  LEA R12, P1, R214.reuse, R117.reuse, 0x5 ;  /* 0x00000075d60c7211 */ /* 0x0c0fe200078228ff */
[----:B------:R-:W-:Y:S01]  /*2bb0*/  IMAD R103, R214, 0xa, RZ ;  /* 0x0000000ad6677824 */ /* 0x000fe200078e02ff */
[----:B------:R-:W-:Y:S02]  /*2bc0*/  IADD3 R14, P3, PT, R8, R117, RZ ;  /* 0x00000075080e7210 */ /* 0x000fe40007f7e0ff */
[----:B------:R-:W-:Y:S01]  /*2bd0*/  PRMT R98, RZ, 0x7610, R98 ;  /* 0x00007610ff627816 */ /* 0x000fe20000000062 */
[C---:B------:R-:W-:Y:S01]  /*2be0*/  IMAD R104, R214.reuse, 0x5, RZ ;  /* 0x00000005d6687824 */ /* 0x040fe200078e02ff */
[----:B------:R-:W-:Y:S02]  /*2bf0*/  SHF.R.U32.HI R16, RZ, 0xd, R116 ;  /* 0x0000000dff107819 */ /* 0x000fe40000011674 */
[----:B------:R-:W-:Y:S01]  /*2c00*/  PRMT R93, RZ, 0x7610, R93 ;  /* 0x00007610ff5d7816 */ /* 0x000fe2000000005d */
[----:B0-----:R-:W-:Y:S01]  /*2c10*/  IMAD R7, R214, 0x24, RZ ;  /* 0x00000024d6077824 */ /* 0x001fe200078e02ff */
[----:B------:R-:W-:-:S02]  /*2c20*/  LEA.HI.X.SX32 R13, R5, R75, 0x1, P1 ;  /* 0x0000004b050d7211 */ /* 0x000fc400008f0eff */
[----:B------:R-:W-:Y:S02]  /*2c30*/  PRMT R97, RZ, 0x7610, R97 ;  /* 0x00007610ff617816 */ /* 0x000fe40000000061 */
[----:B------:R-:W-:Y:S01]  /*2c40*/  PRMT R92, RZ, 0x7610, R92 ;  /* 0x00007610ff5c7816 */ /* 0x000fe2000000005c */
[C---:B------:R-:W-:Y:S01]  /*2c50*/  IMAD R6, R214.reuse, 0x26, RZ ;  /* 0x00000026d6067824 */ /* 0x040fe200078e02ff */
[----:B------:R-:W-:Y:S01]  /*2c60*/  ISETP.GE.U32.AND P1, PT, R15, 0x7fffffbf, PT ;  /* 0x7fffffbf0f00780c */ /* 0x000fe20003f26070 */
[----:B------:R0:W5:Y:S01]  /*2c70*/  @P5 LDG.E.U16 R87, desc[UR22][R12.64] ;  /* 0x000000160c575981 */ /* 0x000162000c1e1500 */
[----:B------:R-:W-:Y:S02]  /*2c80*/  LEA.HI.X.SX32 R15, R9, R75, 0x1, P3 ;  /* 0x0000004b090f7211 */ /* 0x000fe400018f0eff */
[----:B------:R-:W-:Y:S02]  /*2c90*/  PRMT R83, RZ, 0x7610, R83 ;  /* 0x00007610ff537816 */ /* 0x000fe40000000053 */
[----:B------:R-:W-:Y:S01]  /*2ca0*/  PRMT R82, RZ, 0x7610, R82 ;  /* 0x00007610ff527816 */ /* 0x000fe20000000052 */
[----:B------:R-:W5:Y:S01]  /*2cb0*/  @P4 LDG.E.U16 R86, desc[UR22][R14.64] ;  /* 0x000000160e564981 */ /* 0x000f62000c1e1500 */
[----:B------:R-:W-:Y:S01]  /*2cc0*/  SHF.R.U32.HI R5, RZ, 0xc, R116 ;  /* 0x0000000cff057819 */ /* 0x000fe20000011674 */
[----:B------:R-:W-:Y:S01]  /*2cd0*/  IMAD R105, R214, 0xb, RZ ;  /* 0x0000000bd6697824 */ /* 0x000fe200078e02ff */
[----:B------:R-:W-:-:S02]  /*2ce0*/  LOP3.LUT P6, RZ, R16, 0x1, RZ, 0xc0, !PT ;  /* 0x0000000110ff7812 */ /* 0x000fc400078cc0ff */
[----:B------:R-:W-:Y:S02]  /*2cf0*/  PRMT R91, RZ, 0x7610, R91 ;  /* 0x00007610ff5b7816 */ /* 0x000fe4000000005b */
[----:B------:R-:W-:Y:S01]  /*2d00*/  PRMT R81, RZ, 0x7610, R81 ;  /* 0x00007610ff517816 */ /* 0x000fe20000000051 */
[C---:B------:R-:W-:Y:S01]  /*2d10*/  IMAD R106, R214.reuse, 0x6, RZ ;  /* 0x00000006d66a7824 */ /* 0x040fe200078e02ff */
[-C--:B------:R-:W-:Y:S01]  /*2d20*/  IADD3 R16, P5, PT, R7, R117.reuse, RZ ;  /* 0x0000007507107210 */ /* 0x080fe20007fbe0ff */
[C---:B------:R-:W-:Y:S01]  /*2d30*/  IMAD R107, R214.reuse, 0x3, RZ ;  /* 0x00000003d66b7824 */ /* 0x040fe200078e02ff */
[----:B------:R-:W-:Y:S01]  /*2d40*/  LOP3.LUT P3, RZ, R5, 0x1, RZ, 0xc0, !PT ;  /* 0x0000000105ff7812 */ /* 0x000fe2000786c0ff */
[----:B------:R-:W-:Y:S01]  /*2d50*/  IMAD R5, R214, 0x13, RZ ;  /* 0x00000013d6057824 */ /* 0x000fe200078e02ff */
[----:B------:R-:W-:Y:S01]  /*2d60*/  IADD3 R18, P4, PT, R6, R117, RZ ;  /* 0x0000007506127210 */ /* 0x000fe20007f9e0ff */
[----:B------:R-:W-:Y:S01]  /*2d70*/  IMAD R108, R214, 0xc, RZ ;  /* 0x0000000cd66c7824 */ /* 0x000fe200078e02ff */
[----:B------:R-:W-:Y:S01]  /*2d80*/  LEA.HI.X.SX32 R17, R17, R75, 0x1, P5 ;  /* 0x0000004b11117211 */ /* 0x000fe200028f0eff */
[----:B------:R-:W-:Y:S01]  /*2d90*/  VIADD R9, R4, 0xfffffffb ;  /* 0xfffffffb04097836 */ /* 0x000fe20000000000 */
[----:B------:R-:W-:-:S02]  /*2da0*/  IADD3 R10, P5, PT, R100, R117, RZ ;  /* 0x00000075640a7210 */ /* 0x000fc40007fbe0ff */
[----:B------:R-:W-:Y:S01]  /*2db0*/  PRMT R80, RZ, 0x7610, R80 ;  /* 0x00007610ff507816 */ /* 0x000fe20000000050 */
[----:B------:R2:W5:Y:S01]  /*2dc0*/  @P6 LDG.E.U16 R85, desc[UR22][R16.64] ;  /* 0x0000001610556981 */ /* 0x000562000c1e1500 */
[-C--:B------:R-:W-:Y:S01]  /*2dd0*/  LEA.HI.X.SX32 R19, R5, R75.reuse, 0x1, P4 ;  /* 0x0000004b05137211 */ /* 0x080fe200020f0eff */
[----:B------:R-:W-:Y:S01]  /*2de0*/  VIADD R5, R4, 0xfffffff7 ;  /* 0xfffffff704057836 */ /* 0x000fe20000000000 */
[C---:B------:R-:W-:Y:S02]  /*2df0*/  LEA.HI.X.SX32 R11, R214.reuse, R75, 0x1, P5 ;  /* 0x0000004bd60b7211 */ /* 0x040fe400028f0eff */
[----:B------:R-:W-:Y:S01]  /*2e00*/  PRMT R96, RZ, 0x7610, R96 ;  /* 0x00007610ff607816 */ /* 0x000fe20000000060 */
[----:B------:R3:W5:Y:S01]  /*2e10*/  @P3 LDG.E.U16 R84, desc[UR22][R18.64] ;  /* 0x0000001612543981 */ /* 0x000762000c1e1500 */
[----:B------:R-:W-:Y:S01]  /*2e20*/  ISETP.GE.U32.AND P4, PT, R9, 0x7fffffbc, PT ;  /* 0x7fffffbc0900780c */ /* 0x000fe20003f86070 */
[----:B------:R-:W-:Y:S01]  /*2e30*/  IMAD R33, R214, 0x30, RZ ;  /* 0x00000030d6217824 */ /* 0x000fe200078e02ff */
[----:B------:R-:W-:Y:S01]  /*2e40*/  ISETP.GE.U32.AND P6, PT, R5, 0x7fffffb8, PT ;  /* 0x7fffffb80500780c */ /* 0x000fe20003fc6070 */
[----:B------:R-:W-:Y:S01]  /*2e50*/  VIADD R5, R4, 0xfffffffa ;  /* 0xfffffffa04057836 */ /* 0x000fe20000000000 */
[----:B------:R-:W5:Y:S01]  /*2e60*/  @!P1 LDG.E.U16 R99, desc[UR22][R10.64] ;  /* 0x000000160a639981 */ /* 0x000f62000c1e1500 */
[-C--:B0-----:R-:W-:Y:S01]  /*2e70*/  LEA R12, P1, R214, R117.reuse, 0x3 ;  /* 0x00000075d60c7211 */ /* 0x081fe200078218ff */
[----:B------:R-:W-:Y:S01]  /*2e80*/  VIADD R9, R4, 0xfffffff5 ;  /* 0xfffffff504097836 */ /* 0x000fe20000000000 */
[----:B--2---:R-:W-:-:S02]  /*2e90*/  LEA R16, P5, R214, R117, 0x4 ;  /* 0x00000075d6107211 */ /* 0x004fc400078a20ff */
[----:B------:R-:W-:Y:S01]  /*2ea0*/  PRMT R90, RZ, 0x7610, R90 ;  /* 0x00007610ff5a7816 */ /* 0x000fe2000000005a */
[C---:B------:R-:W-:Y:S01]  /*2eb0*/  IMAD R37, R214.reuse, 0x32, RZ ;  /* 0x00000032d6257824 */ /* 0x040fe200078e02ff */
[----:B------:R-:W-:Y:S01]  /*2ec0*/  ISETP.GE.U32.AND P3, PT, R5, 0x7fffffbb, PT ;  /* 0x7fffffbb0500780c */ /* 0x000fe20003f66070 */
[----:B------:R-:W-:Y:S01]  /*2ed0*/  IMAD R74, R214, 0x14, RZ ;  /* 0x00000014d64a7824 */ /* 0x000fe200078e02ff */
[-C--:B------:R-:W-:Y:S01]  /*2ee0*/  LEA.HI.X.SX32 R13, R101, R75.reuse, 0x1, P1 ;  /* 0x0000004b650d7211 */ /* 0x080fe200008f0eff */
[----:B------:R-:W-:Y:S01]  /*2ef0*/  VIADD R22, R4, 0xfffffff2 ;  /* 0xfffffff204167836 */ /* 0x000fe20000000000 */
[----:B------:R-:W-:Y:S02]  /*2f00*/  LEA.HI.X.SX32 R17, R102, R75, 0x1, P5 ;  /* 0x0000004b66117211 */ /* 0x000fe400028f0eff */
[----:B------:R-:W-:Y:S01]  /*2f10*/  PRMT R79, RZ, 0x7610, R79 ;  /* 0x00007610ff4f7816 */ /* 0x000fe2000000004f */
[----:B------:R-:W5:Y:S01]  /*2f20*/  @!P4 LDG.E.U16 R98, desc[UR22][R12.64] ;  /* 0x000000160c62c981 */ /* 0x000f62000c1e1500 */
[----:B------:R-:W-:-:S02]  /*2f30*/  ISETP.GE.U32.AND P5, PT, R9, 0x7fffffb6, PT ;  /* 0x7fffffb60900780c */ /* 0x000fc40003fa6070 */
[----:B------:R-:W-:Y:S01]  /*2f40*/  PRMT R78, RZ, 0x7610, R78 ;  /* 0x00007610ff4e7816 */ /* 0x000fe2000000004e */
[----:B------:R0:W5:Y:S01]  /*2f50*/  @!P6 LDG.E.U16 R93, desc[UR22][R16.64] ;  /* 0x00000016105de981 */ /* 0x000162000c1e1500 */
[-C--:B------:R-:W-:Y:S01]  /*2f60*/  IADD3 R14, P1, PT, R103, R117.reuse, RZ ;  /* 0x00000075670e7210 */ /* 0x080fe20007f3e0ff */
[C---:B------:R-:W-:Y:S01]  /*2f70*/  IMAD R41, R214.reuse, 0x34, RZ ;  /* 0x00000034d6297824 */ /* 0x040fe200078e02ff */
[--C-:B------:R-:W-:Y:S01]  /*2f80*/  SHF.R.U32.HI R9, RZ, 0xb, R116.reuse ;  /* 0x0000000bff097819 */ /* 0x100fe20000011674 */
[----:B------:R-:W-:Y:S01]  /*2f90*/  IMAD R109, R214, 0xd, RZ ;  /* 0x0000000dd66d7824 */ /* 0x000fe200078e02ff */
[----:B---3--:R-:W-:Y:S02]  /*2fa0*/  IADD3 R18, P4, PT, R74, R117, RZ ;  /* 0x000000754a127210 */ /* 0x008fe40007f9e0ff */
[----:B------:R-:W-:Y:S01]  /*2fb0*/  PRMT R89, RZ, 0x7610, R89 ;  /* 0x00007610ff597816 */ /* 0x000fe20000000059 */
[----:B------:R-:W-:Y:S01]  /*2fc0*/  IMAD R45, R214, 0x36, RZ ;  /* 0x00000036d62d7824 */ /* 0x000fe200078e02ff */
[----:B------:R-:W-:Y:S01]  /*2fd0*/  LEA.HI.X.SX32 R15, R104, R75, 0x1, P1 ;  /* 0x0000004b680f7211 */ /* 0x000fe200008f0eff */
[----:B0-----:R-:W-:Y:S01]  /*2fe0*/  IMAD R17, R214, 0x28, RZ ;  /* 0x00000028d6117824 */ /* 0x001fe200078e02ff */
[----:B------:R-:W-:-:S02]  /*2ff0*/  SHF.R.U32.HI R5, RZ, 0xa, R116 ;  /* 0x0000000aff057819 */ /* 0x000fc40000011674 */
[----:B------:R-:W-:Y:S01]  /*3000*/  PRMT R77, RZ, 0x7610, R77 ;  /* 0x00007610ff4d7816 */ /* 0x000fe2000000004d */
[C---:B------:R-:W-:Y:S01]  /*3010*/  IMAD R10, R214.reuse, 0x2a, RZ ;  /* 0x0000002ad60a7824 */ /* 0x040fe200078e02ff */
[----:B------:R-:W-:Y:S01]  /*3020*/  LOP3.LUT P1, RZ, R9, 0x1, RZ, 0xc0, !PT ;  /* 0x0000000109ff7812 */ /* 0x000fe2000782c0ff */
[----:B------:R0:W5:Y:S01]  /*3030*/  @!P3 LDG.E.U16 R97, desc[UR22][R14.64] ;  /* 0x000000160e61b981 */ /* 0x000162000c1e1500 */
[----:B------:R-:W-:Y:S01]  /*3040*/  LEA.HI.X.SX32 R19, R103, R75, 0x1, P4 ;  /* 0x0000004b67137211 */ /* 0x000fe200020f0eff */
[C---:B------:R-:W-:Y:S01]  /*3050*/  IMAD R110, R214.reuse, 0xe, RZ ;  /* 0x0000000ed66e7824 */ /* 0x040fe200078e02ff */
[----:B------:R-:W-:Y:S01]  /*3060*/  LOP3.LUT P4, RZ, R5, 0x1, RZ, 0xc0, !PT ;  /* 0x0000000105ff7812 */ /* 0x000fe2000788c0ff */
[----:B------:R-:W-:Y:S01]  /*3070*/  IMAD R111, R214, 0x7, RZ ;  /* 0x00000007d66f7824 */ /* 0x000fe200078e02ff */
[-C--:B------:R-:W-:Y:S01]  /*3080*/  IADD3 R12, P3, PT, R17, R117.reuse, RZ ;  /* 0x00000075110c7210 */ /* 0x080fe20007f7e0ff */
[----:B------:R2:W5:Y:S01]  /*3090*/  @!P5 LDG.E.U16 R92, desc[UR22][R18.64] ;  /* 0x00000016125cd981 */ /* 0x000562000c1e1500 */
[----:B------:R-:W-:Y:S01]  /*30a0*/  VIADD R11, R4, 0xfffffff4 ;  /* 0xfffffff4040b7836 */ /* 0x000fe20000000000 */
[----:B------:R-:W-:Y:S01]  /*30b0*/  IADD3 R20, P5, PT, R10, R117, RZ ;  /* 0x000000750a147210 */ /* 0x000fe20007fbe0ff */
[----:B------:R-:W-:Y:S01]  /*30c0*/  IMAD R5, R214, 0x15, RZ ;  /* 0x00000015d6057824 */ /* 0x000fe200078e02ff */
[----:B------:R-:W-:Y:S01]  /*30d0*/  LEA.HI.X.SX32 R13, R74, R75, 0x1, P3 ;  /* 0x0000004b4a0d7211 */ /* 0x000fe200018f0eff */
[----:B------:R-:W-:Y:S01]  /*30e0*/  IMAD R74, R214, 0x16, RZ ;  /* 0x00000016d64a7824 */ /* 0x000fe200078e02ff */
[----:B------:R-:W-:-:S02]  /*30f0*/  SHF.R.U32.HI R9, RZ, 0x9, R116 ;  /* 0x00000009ff097819 */ /* 0x000fc40000011674 */
[----:B------:R-:W-:Y:S01]  /*3100*/  PRMT R76, RZ, 0x7610, R76 ;  /* 0x00007610ff4c7816 */ /* 0x000fe2000000004c */
[----:B------:R-:W5:Y:S01]  /*3110*/  @P1 LDG.E.U16 R83, desc[UR22][R12.64] ;  /* 0x000000160c531981 */ /* 0x000f62000c1e1500 */
[----:B------:R-:W-:Y:S01]  /*3120*/  ISETP.GE.U32.AND P3, PT, R11, 0x7fffffb5, PT ;  /* 0x7fffffb50b00780c */ /* 0x000fe20003f66070 */
[----:B------:R-:W-:Y:S01]  /*3130*/  IMAD R11, R214, 0x2c, RZ ;  /* 0x0000002cd60b7824 */ /* 0x000fe200078e02ff */
[----:B------:R-:W-:Y:S02]  /*3140*/  LEA.HI.X.SX32 R21, R5, R75, 0x1, P5 ;  /* 0x0000004b05157211 */ /* 0x000fe400028f0eff */
[----:B------:R-:W-:Y:S01]  /*3150*/  PRMT R95, RZ, 0x7610, R95 ;  /* 0x00007610ff5f7816 */ /* 0x000fe2000000005f */
[C---:B------:R-:W-:Y:S01]  /*3160*/  VIADD R26, R4.reuse, 0xffffffc3 ;  /* 0xffffffc3041a7836 */ /* 0x040fe20000000000 */
[----:B------:R-:W-:Y:S01]  /*3170*/  LOP3.LUT P5, RZ, R9, 0x1, RZ, 0xc0, !PT ;  /* 0x0000000109ff7812 */ /* 0x000fe200078ac0ff */
[----:B------:R-:W-:Y:S01]  /*3180*/  VIADD R9, R4, 0xfffffffc ;  /* 0xfffffffc04097836 */ /* 0x000fe20000000000 */
[-C--:B0-----:R-:W-:Y:S01]  /*3190*/  IADD3 R14, P1, PT, R74, R117.reuse, RZ ;  /* 0x000000754a0e7210 */ /* 0x081fe20007f3e0ff */
[----:B------:R0:W5:Y:S01]  /*31a0*/  @P4 LDG.E.U16 R82, desc[UR22][R20.64] ;  /* 0x0000001614524981 */ /* 0x000162000c1e1500 */
[----:B--2---:R-:W-:Y:S01]  /*31b0*/  IADD3 R18, P4, PT, R11, R117, RZ ;  /* 0x000000750b127210 */ /* 0x004fe20007f9e0ff */
[C---:B------:R-:W-:Y:S01]  /*31c0*/  VIADD R23, R4.reuse, 0xffffffc7 ;  /* 0xffffffc704177836 */ /* 0x040fe20000000000 */
[-C--:B------:R-:W-:Y:S01]  /*31d0*/  LEA.HI.X.SX32 R15, R105, R75.reuse, 0x1, P1 ;  /* 0x0000004b690f7211 */ /* 0x080fe200008f0eff */
[C---:B------:R-:W-:Y:S01]  /*31e0*/  VIADD R24, R4.reuse, 0xffffffdc ;  /* 0xffffffdc04187836 */ /* 0x040fe20000000000 */
[--C-:B------:R-:W-:Y:S01]  /*31f0*/  SHF.R.U32.HI R5, RZ, 0x8, R116.reuse ;  /* 0x00000008ff057819 */ /* 0x100fe20000011674 */
[----:B------:R-:W-:Y:S01]  /*3200*/  VIADD R28, R4, 0xffffffde ;  /* 0xffffffde041c7836 */ /* 0x000fe20000000000 */
[----:B------:R-:W-:Y:S01]  /*3210*/  ISETP.GE.U32.AND P1, PT, R9, 0x7fffffbd, PT ;  /* 0x7fffffbd0900780c */ /* 0x000fe20003f26070 */
[----:B------:R-:W-:Y:S01]  /*3220*/  IMAD R9, R214, 0x2e, RZ ;  /* 0x0000002ed6097824 */ /* 0x000fe200078e02ff */
[----:B------:R-:W-:Y:S01]  /*3230*/  LEA.HI.X.SX32 R19, R74, R75, 0x1, P4 ;  /* 0x0000004b4a137211 */ /* 0x000fe200020f0eff */
[----:B------:R-:W5:Y:S01]  /*3240*/  @!P3 LDG.E.U16 R91, desc[UR22][R14.64] ;  /* 0x000000160e5bb981 */ /* 0x000f62000c1e1500 */
[----:B------:R-:W-:Y:S01]  /*3250*/  LOP3.LUT P4, RZ, R5, 0x1, RZ, 0xc0, !PT ;  /* 0x0000000105ff7812 */ /* 0x000fe2000788c0ff */
[----:B------:R-:W-:Y:S01]  /*3260*/  IMAD R5, R214, 0x17, RZ ;  /* 0x00000017d6057824 */ /* 0x000fe200078e02ff */
[-C--:B0-----:R-:W-:Y:S01]  /*3270*/  IADD3 R20, P3, PT, R9, R117.reuse, RZ ;  /* 0x0000007509147210 */ /* 0x081fe20007f7e0ff */
[----:B------:R-:W-:Y:S01]  /*3280*/  VIADD R13, R4, 0xfffffff9 ;  /* 0xfffffff9040d7836 */ /* 0x000fe20000000000 */
[----:B------:R0:W5:Y:S01]  /*3290*/  @P5 LDG.E.U16 R81, desc[UR22][R18.64] ;  /* 0x0000001612515981 */ /* 0x000162000c1e1500 */
[----:B------:R-:W-:Y:S01]  /*32a0*/  IADD3 R12, P5, PT, R106, R117, RZ ;  /* 0x000000756a0c7210 */ /* 0x000fe20007fbe0ff */
[C---:B------:R-:W-:Y:S01]  /*32b0*/  VIADD R16, R4.reuse, 0xfffffff3 ;  /* 0xfffffff304107836 */ /* 0x040fe20000000000 */
[-C--:B------:R-:W-:Y:S01]  /*32c0*/  LEA.HI.X.SX32 R21, R5, R75.reuse, 0x1, P3 ;  /* 0x0000004b05157211 */ /* 0x080fe200018f0eff */
[C---:B------:R-:W-:Y:S01]  /*32d0*/  VIADD R32, R4.reuse, 0xffffffda ;  /* 0xffffffda04207836 */ /* 0x040fe20000000000 */
[----:B------:R-:W-:Y:S01]  /*32e0*/  ISETP.GE.U32.AND P3, PT, R13, 0x7fffffba, PT ;  /* 0x7fffffba0d00780c */ /* 0x000fe20003f66070 */
[C---:B------:R-:W-:Y:S01]  /*32f0*/  VIADD R36, R4.reuse, 0xffffffd6 ;  /* 0xffffffd604247836 */ /* 0x040fe20000000000 */
[----:B------:R-:W-:Y:S01]  /*3300*/  PRMT R5, RZ, 0x7610, R5 ;  /* 0x00007610ff057816 */ /* 0x000fe20000000005 */
[----:B------:R-:W-:Y:S01]  /*3310*/  VIADD R40, R4, 0xffffffd2 ;  /* 0xffffffd204287836 */ /* 0x000fe20000000000 */
[----:B------:R-:W-:Y:S01]  /*3320*/  LEA.HI.X.SX32 R13, R107, R75, 0x1, P5 ;  /* 0x0000004b6b0d7211 */ /* 0x000fe200028f0eff */
[----:B------:R-:W-:Y:S01]  /*3330*/  IMAD R74, R214, 0x18, RZ ;  /* 0x00000018d64a7824 */ /* 0x000fe200078e02ff */
[----:B------:R-:W-:Y:S01]  /*3340*/  ISETP.GE.U32.AND P5, PT, R16, 0x7fffffb4, PT ;  /* 0x7fffffb41000780c */ /* 0x000fe20003fa6070 */
[----:B------:R2:W5:Y:S01]  /*3350*/  @P4 LDG.E.U16 R80, desc[UR22][R20.64] ;  /* 0x0000001614504981 */ /* 0x000562000c1e1500 */
[----:B0-----:R-:W-:Y:S01]  /*3360*/  SHF.R.U32.HI R19, RZ, 0x7, R116 ;  /* 0x00000007ff137819 */ /* 0x001fe20000011674 */
[----:B------:R-:W-:-:S02]  /*3370*/  VIADD R112, R4, 0xffffffc0 ;  /* 0xffffffc004707836 */ /* 0x000fc40000000000 */
[----:B------:R-:W-:Y:S01]  /*3380*/  IMAD R52, R214, 0x38, RZ ;  /* 0x00000038d6347824 */ /* 0x000fe200078e02ff */
[----:B------:R0:W5:Y:S01]  /*3390*/  @!P1 LDG.E.U16 R5, desc[UR22][R12.64] ;  /* 0x000000160c059981 */ /* 0x000162000c1e1500 */
[-C--:B------:R-:W-:Y:S02]  /*33a0*/  IADD3 R14, P1, PT, R108, R117.reuse, RZ ;  /* 0x000000756c0e7210 */ /* 0x080fe40007f3e0ff */
[----:B------:R-:W-:Y:S01]  /*33b0*/  PRMT R88, RZ, 0x7610, R88 ;  /* 0x00007610ff587816 */ /* 0x000fe20000000058 */
[----:B------:R-:W-:Y:S01]  /*33c0*/  IMAD R53, R214, 0x3a, RZ ;  /* 0x0000003ad6357824 */ /* 0x000fe200078e02ff */
[----:B------:R-:W-:Y:S01]  /*33d0*/  IADD3 R18, P4, PT, R74, R117, RZ ;  /* 0x000000754a127210 */ /* 0x000fe20007f9e0ff */
[C---:B------:R-:W-:Y:S01]  /*33e0*/  IMAD R56, R214.reuse, 0x3e, RZ ;  /* 0x0000003ed6387824 */ /* 0x040fe200078e02ff */
[--C-:B------:R-:W-:Y:S01]  /*33f0*/  SHF.R.U32.HI R16, RZ, 0x6, R116.reuse ;  /* 0x00000006ff107819 */ /* 0x100fe20000011674 */
[----:B------:R-:W-:Y:S01]  /*3400*/  IMAD R68, R214, 0x42, RZ ;  /* 0x00000042d6447824 */ /* 0x000fe200078e02ff */
[-C--:B------:R-:W-:Y:S01]  /*3410*/  LEA.HI.X.SX32 R15, R106, R75.reuse, 0x1, P1 ;  /* 0x0000004b6a0f7211 */ /* 0x080fe200008f0eff */
[C---:B------:R-:W-:Y:S01]  /*3420*/  IMAD R62, R214.reuse, 0x44, RZ ;  /* 0x00000044d63e7824 */ /* 0x040fe200078e02ff */
[----:B------:R-:W-:Y:S01]  /*3430*/  LOP3.LUT P1, RZ, R19, 0x1, RZ, 0xc0, !PT ;  /* 0x0000000113ff7812 */ /* 0x000fe2000782c0ff */
[----:B------:R-:W-:Y:S01]  /*3440*/  IMAD R64, R214, 0x46, RZ ;  /* 0x00000046d6407824 */ /* 0x000fe200078e02ff */
[----:B------:R-:W-:Y:S01]  /*3450*/  LEA.HI.X.SX32 R19, R108, R75, 0x1, P4 ;  /* 0x0000004b6c137211 */ /* 0x000fe200020f0eff */
[----:B------:R-:W5:Y:S01]  /*3460*/  @!P3 LDG.E.U16 R96, desc[UR22][R14.64] ;  /* 0x000000160e60b981 */ /* 0x000f62000c1e1500 */
[----:B------:R-:W-:Y:S01]  /*3470*/  LOP3.LUT P4, RZ, R16, 0x1, RZ, 0xc0, !PT ;  /* 0x0000000110ff7812 */ /* 0x000fe2000788c0ff */
[C---:B--2---:R-:W-:Y:S01]  /*3480*/  IMAD R21, R214.reuse, 0x19, RZ ;  /* 0x00000019d6157824 */ /* 0x044fe200078e02ff */
[-C--:B0-----:R-:W-:Y:S01]  /*3490*/  IADD3 R12, P3, PT, R33, R117.reuse, RZ ;  /* 0x00000075210c7210 */ /* 0x081fe20007f7e0ff */
[----:B------:R0:W5:Y:S01]  /*34a0*/  @!P5 LDG.E.U16 R90, desc[UR22][R18.64] ;  /* 0x00000016125ad981 */ /* 0x000162000c1e1500 */
[----:B------:R-:W-:Y:S01]  /*34b0*/  IADD3 R20, P5, PT, R37, R117, RZ ;  /* 0x0000007525147210 */ /* 0x000fe20007fbe0ff */
[C---:B------:R-:W-:Y:S01]  /*34c0*/  IMAD R58, R214.reuse, 0x48, RZ ;  /* 0x00000048d63a7824 */ /* 0x040fe200078e02ff */
[--C-:B------:R-:W-:Y:S01]  /*34d0*/  SHF.R.U32.HI R16, RZ, 0x5, R116.reuse ;  /* 0x00000005ff107819 */ /* 0x100fe20000011674 */
[----:B------:R-:W-:Y:S01]  /*34e0*/  IMAD R60, R214, 0x4a, RZ ;  /* 0x0000004ad63c7824 */ /* 0x000fe200078e02ff */
[-C--:B------:R-:W-:Y:S01]  /*34f0*/  LEA.HI.X.SX32 R13, R74, R75.reuse, 0x1, P3 ;  /* 0x0000004b4a0d7211 */ /* 0x080fe200018f0eff */
[C---:B------:R-:W-:Y:S01]  /*3500*/  IMAD R74, R214.reuse, 0x1a, RZ ;  /* 0x0000001ad64a7824 */ /* 0x040fe200078e02ff */
[----:B------:R-:W-:Y:S01]  /*3510*/  LEA.HI.X.SX32 R21, R21, R75, 0x1, P5 ;  /* 0x0000004b15157211 */ /* 0x000fe200028f0eff */
[----:B------:R-:W-:Y:S01]  /*3520*/  IMAD R44, R214, 0x6c, RZ ;  /* 0x0000006cd62c7824 */ /* 0x000fe200078e02ff */
[----:B------:R-:W-:Y:S01]  /*3530*/  ISETP.GE.U32.AND P3, PT, R22, 0x7fffffb3, PT ;  /* 0x7fffffb31600780c */ /* 0x000fe20003f66070 */
[----:B------:R2:W5:Y:S01]  /*3540*/  @P1 LDG.E.U16 R79, desc[UR22][R12.64] ;  /* 0x000000160c4f1981 */ /* 0x000562000c1e1500 */
[----:B------:R-:W-:Y:S01]  /*3550*/  LOP3.LUT P5, RZ, R16, 0x1, RZ, 0xc0, !PT ;  /* 0x0000000110ff7812 */ /* 0x000fe200078ac0ff */
[----:B0-----:R-:W-:Y:S01]  /*3560*/  VIADD R19, R4, 0xfffffff8 ;  /* 0xfffffff804137836 */ /* 0x001fe20000000000 */
[-C--:B------:R-:W-:Y:S01]  /*3570*/  IADD3 R14, P1, PT, R74, R117.reuse, RZ ;  /* 0x000000754a0e7210 */ /* 0x080fe20007f3e0ff */
[----:B------:R0:W5:Y:S01]  /*3580*/  @P4 LDG.E.U16 R78, desc[UR22][R20.64] ;  /* 0x00000016144e4981 */ /* 0x000162000c1e1500 */
[----:B------:R-:W-:Y:S01]  /*3590*/  IADD3 R18, P4, PT, R41, R117, RZ ;  /* 0x0000007529127210 */ /* 0x000fe20007f9e0ff */
[C---:B------:R-:W-:Y:S01]  /*35a0*/  IMAD R46, R214.reuse, 0x6e, RZ ;  /* 0x0000006ed62e7824 */ /* 0x040fe200078e02ff */
[----:B------:R-:W-:Y:S01]  /*35b0*/  SHF.R.U32.HI R16, RZ, 0x4, R116 ;  /* 0x00000004ff107819 */ /* 0x000fe20000011674 */
[C---:B------:R-:W-:Y:S01]  /*35c0*/  IMAD R48, R214.reuse, 0x70, RZ ;  /* 0x00000070d6307824 */ /* 0x040fe200078e02ff */
[-C--:B------:R-:W-:Y:S01]  /*35d0*/  LEA.HI.X.SX32 R15, R109, R75.reuse, 0x1, P1 ;  /* 0x0000004b6d0f7211 */ /* 0x080fe200008f0eff */
[C---:B------:R-:W-:Y:S01]  /*35e0*/  IMAD R50, R214.reuse, 0x72, RZ ;  /* 0x00000072d6327824 */ /* 0x040fe200078e02ff */
[----:B------:R-:W-:Y:S01]  /*35f0*/  ISETP.GE.U32.AND P1, PT, R19, 0x7fffffb9, PT ;  /* 0x7fffffb91300780c */ /* 0x000fe20003f26070 */
[----:B------:R-:W-:Y:S01]  /*3600*/  IMAD R54, R214, 0x76, RZ ;  /* 0x00000076d6367824 */ /* 0x000fe200078e02ff */
[----:B------:R-:W-:Y:S01]  /*3610*/  LEA.HI.X.SX32 R19, R74, R75, 0x1, P4 ;  /* 0x0000004b4a137211 */ /* 0x000fe200020f0eff */
[----:B------:R3:W5:Y:S01]  /*3620*/  @!P3 LDG.E.U16 R89, desc[UR22][R14.64] ;  /* 0x000000160e59b981 */ /* 0x000762000c1e1500 */
[----:B------:R-:W-:Y:S01]  /*3630*/  LOP3.LUT P4, RZ, R16, 0x1, RZ, 0xc0, !PT ;  /* 0x0000000110ff7812 */ /* 0x000fe2000788c0ff */
[----:B--2---:R-:W-:Y:S01]  /*3640*/  IMAD R13, R214, 0x1b, RZ ;  /* 0x0000001bd60d7824 */ /* 0x004fe200078e02ff */
[-C--:B0-----:R-:W-:Y:S01]  /*3650*/  IADD3 R20, P3, PT, R45, R117.reuse, RZ ;  /* 0x000000752d147210 */ /* 0x081fe20007f7e0ff */
[----:B------:R0:W5:Y:S01]  /*3660*/  @P5 LDG.E.U16 R77, desc[UR22][R18.64] ;  /* 0x00000016124d5981 */ /* 0x000162000c1e1500 */
[----:B------:R-:W-:Y:S01]  /*3670*/  IADD3 R12, P5, PT, R110, R117, RZ ;  /* 0x000000756e0c7210 */ /* 0x000fe20007fbe0ff */
[----:B------:R-:W-:Y:S01]  /*3680*/  IMAD R55, R214, 0x3b, RZ ;  /* 0x0000003bd6377824 */ /* 0x000fe200078e02ff */
[-C--:B------:R-:W-:Y:S01]  /*3690*/  LEA.HI.X.SX32 R21, R13, R75.reuse, 0x1, P3 ;  /* 0x0000004b0d157211 */ /* 0x080fe200018f0eff */
[C---:B------:R-:W-:Y:S01]  /*36a0*/  VIADD R16, R4.reuse, 0xffffffcc ;  /* 0xffffffcc04107836 */ /* 0x040fe20000000000 */
[----:B------:R-:W-:Y:S01]  /*36b0*/  LEA.HI.X.SX32 R13, R111, R75, 0x1, P5 ;  /* 0x0000004b6f0d7211 */ /* 0x000fe200028f0eff */
[----:B---3--:R-:W-:-:S02]  /*36c0*/  VIADD R14, R4, 0xffffffcd ;  /* 0xffffffcd040e7836 */ /* 0x008fc40000000000 */
[C---:B------:R-:W-:Y:S02]  /*36d0*/  IMAD R156, R214.reuse, 0x7e, RZ ;  /* 0x0000007ed69c7824 */ /* 0x040fe400078e02ff */
[----:B------:R-:W-:Y:S01]  /*36e0*/  IMAD R122, R214, 0x78, RZ ;  /* 0x00000078d67a7824 */ /* 0x000fe200078e02ff */
[----:B------:R2:W5:Y:S01]  /*36f0*/  @P4 LDG.E.U16 R76, desc[UR22][R20.64] ;  /* 0x00000016144c4981 */ /* 0x000562000c1e1500 */
[----:B------:R-:W-:Y:S01]  /*3700*/  VIADD R15, R4, 0xffffffce ;  /* 0xffffffce040f7836 */ /* 0x000fe20000000000 */
[----:B------:R-:W-:Y:S01]  /*3710*/  ISETP.GE.U32.AND P4, PT, R14, 0x7fffff8e, PT ;  /* 0x7fffff8e0e00780c */ /* 0x000fe20003f86070 */
[----:B------:R-:W-:Y:S01]  /*3720*/  VIADD R14, R4, 0xffffffcf ;  /* 0xffffffcf040e7836 */ /* 0x000fe20000000000 */
[----:B------:R3:W5:Y:S01]  /*3730*/  @!P1 LDG.E.U16 R95, desc[UR22][R12.64] ;  /* 0x000000160c5f9981 */ /* 0x000762000c1e1500 */
[----:B------:R-:W-:Y:S01]  /*3740*/  ISETP.GE.U32.AND P5, PT, R16, 0x7fffff8d, PT ;  /* 0x7fffff8d1000780c */ /* 0x000fe20003fa6070 */
[----:B------:R-:W-:Y:S01]  /*3750*/  IMAD R158, R214, 0x1e, RZ ;  /* 0x0000001ed69e7824 */ /* 0x000fe200078e02ff */
[----:B------:R-:W-:Y:S01]  /*3760*/  ISETP.GE.U32.AND P1, PT, R15, 0x7fffff8f, PT ;  /* 0x7fffff8f0f00780c */ /* 0x000fe20003f26070 */
[----:B------:R-:W-:Y:S01]  /*3770*/  VIADD R15, R4, 0xffffffc8 ;  /* 0xffffffc8040f7836 */ /* 0x000fe20000000000 */
[----:B0-----:R-:W-:Y:S01]  /*3780*/  SEL R18, RZ, 0x1, P5 ;  /* 0x00000001ff127807 */ /* 0x001fe20002800000 */
[----:B-1----:R-:W0:Y:S01]  /*3790*/  LDCU UR4, c[0x0][0x3b0] ;  /* 0x00007600ff0477ac */ /* 0x002e220008000800 */
[----:B------:R-:W-:Y:S01]  /*37a0*/  ISETP.GE.U32.AND P5, PT, R14, 0x7fffff90, PT ;  /* 0x7fffff900e00780c */ /* 0x000fe20003fa6070 */
[----:B------:R-:W-:Y:S01]  /*37b0*/  VIADD R14, R4, 0xffffffc9 ;  /* 0xffffffc9040e7836 */ /* 0x000fe20000000000 */
[----:B------:R-:W-:-:S02]  /*37c0*/  SEL R19, RZ, 0x1fffe, P4 ;  /* 0x0001fffeff137807 */ /* 0x000fc40002000000 */
[----:B------:R-:W-:Y:S01]  /*37d0*/  ISETP.GE.U32.AND P4, PT, R15, 0x7fffff89, PT ;  /* 0x7fffff890f00780c */ /* 0x000fe20003f86070 */
[C---:B------:R-:W-:Y:S01]  /*37e0*/  VIADD R15, R4.reuse, 0xffffffca ;  /* 0xffffffca040f7836 */ /* 0x040fe20000000000 */
[----:B------:R-:W-:Y:S01]  /*37f0*/  SEL R16, RZ, 0x4, P1 ;  /* 0x00000004ff107807 */ /* 0x000fe20000800000 */
[----:B--2---:R-:W-:Y:S01]  /*3800*/  VIADD R20, R4, 0xffffffcb ;  /* 0xffffffcb04147836 */ /* 0x004fe20000000000 */
[----:B------:R-:W-:Y:S01]  /*3810*/  ISETP.GE.U32.AND P1, PT, R14, 0x7fffff8a, PT ;  /* 0x7fffff8a0e00780c */ /* 0x000fe20003f26070 */
[C---:B---3--:R-:W-:Y:S01]  /*3820*/  VIADD R12, R4.reuse, 0xffffffc4 ;  /* 0xffffffc4040c7836 */ /* 0x048fe20000000000 */
[----:B------:R-:W-:Y:S02]  /*3830*/  SEL R13, RZ, 0x7fff8, P5 ;  /* 0x0007fff8ff0d7807 */ /* 0x000fe40002800000 */
[----:B------:R-:W-:Y:S01]  /*3840*/  ISETP.GE.U32.AND P5, PT, R15, 0x7fffff8b, PT ;  /* 0x7fffff8b0f00780c */ /* 0x000fe20003fa6070 */
[----:B------:R-:W-:Y:S01]  /*3850*/  VIADD R15, R4, 0xffffffc5 ;  /* 0xffffffc5040f7836 */ /* 0x000fe20000000000 */
[----:B------:R-:W-:-:S02]  /*3860*/  SEL R14, RZ, 0x1, P4 ;  /* 0x00000001ff0e7807 */ /* 0x000fc40002000000 */
[----:B------:R-:W-:Y:S01]  /*3870*/  ISETP.GE.U32.AND P4, PT, R20, 0x7fffff8c, PT ;  /* 0x7fffff8c1400780c */ /* 0x000fe20003f86070 */
[----:B------:R-:W-:Y:S01]  /*3880*/  VIADD R20, R4, 0xffffffc6 ;  /* 0xffffffc604147836 */ /* 0x000fe20000000000 */
[----:B------:R-:W-:Y:S02]  /*3890*/  SEL R21, RZ, 0x1fffe, P1 ;  /* 0x0001fffeff157807 */ /* 0x000fe40000800000 */
[----:B------:R-:W-:Y:S02]  /*38a0*/  ISETP.GE.U32.AND P1, PT, R12, 0x7fffff85, PT ;  /* 0x7fffff850c00780c */ /* 0x000fe40003f26070 */
[----:B------:R-:W-:Y:S01]  /*38b0*/  SEL R12, RZ, 0x4, P5 ;  /* 0x00000004ff0c7807 */ /* 0x000fe20002800000 */
[----:B------:R-:W-:Y:S01]  /*38c0*/  VIADD R22, R4, 0xfffffff1 ;  /* 0xfffffff104167836 */ /* 0x000fe20000000000 */
[----:B------:R-:W-:Y:S02]  /*38d0*/  ISETP.GE.U32.AND P5, PT, R15, 0x7fffff86, PT ;  /* 0x7fffff860f00780c */ /* 0x000fe40003fa6070 */
[----:B------:R-:W-:-:S02]  /*38e0*/  SEL R15, RZ, 0x7fff8, P4 ;  /* 0x0007fff8ff0f7807 */ /* 0x000fc40002000000 */
[----:B------:R-:W-:Y:S01]  /*38f0*/  ISETP.GE.U32.AND P4, PT, R20, 0x7fffff87, PT ;  /* 0x7fffff871400780c */ /* 0x000fe20003f86070 */
[----:B------:R-:W-:Y:S01]  /*3900*/  VIADD R20, R4, 0xffffffc1 ;  /* 0xffffffc104147836 */ /* 0x000fe20000000000 */
[----:B------:R-:W-:Y:S02]  /*3910*/  ISETP.GE.U32.AND P3, PT, R22, 0x7fffffb2, PT ;  /* 0x7fffffb21600780c */ /* 0x000fe40003f66070 */
[----:B------:R-:W-:Y:S02]  /*3920*/  SEL R22, RZ, 0x1, P1 ;  /* 0x00000001ff167807 */ /* 0x000fe40000800000 */
[----:B------:R-:W-:Y:S02]  /*3930*/  ISETP.GE.U32.AND P1, PT, R20, 0x7fffff82, PT ;  /* 0x7fffff821400780c */ /* 0x000fe40003f26070 */
[----:B------:R-:W-:Y:S02]  /*3940*/  SEL R20, RZ, 0x4, P4 ;  /* 0x00000004ff147807 */ /* 0x000fe40002000000 */
[----:B------:R-:W-:Y:S01]  /*3950*/  ISETP.GE.U32.AND P4, PT, R26, 0x7fffff84, PT ;  /* 0x7fffff841a00780c */ /* 0x000fe20003f86070 */
[----:B------:R-:W-:Y:S01]  /*3960*/  VIADD R26, R4, 0xffffffdd ;  /* 0xffffffdd041a7836 */ /* 0x000fe20000000000 */
[----:B------:R-:W-:-:S02]  /*3970*/  SEL R29, RZ, 0x1fffe, P1 ;  /* 0x0001fffeff1d7807 */ /* 0x000fc40000800000 */
[----:B------:R-:W-:Y:S02]  /*3980*/  ISETP.GE.U32.AND P6, PT, R23, 0x7fffff88, PT ;  /* 0x7fffff881700780c */ /* 0x000fe40003fc6070 */
[----:B------:R-:W-:Y:S01]  /*3990*/  ISETP.GE.U32.AND P1, PT, R26, 0x7fffff9e, PT ;  /* 0x7fffff9e1a00780c */ /* 0x000fe20003f26070 */
[C---:B------:R-:W-:Y:S02]  /*39a0*/  VIADD R26, R4.reuse, 0xffffffdf ;  /* 0xffffffdf041a7836 */ /* 0x040fe40000000000 */
[----:B------:R-:W-:Y:S01]  /*39b0*/  VIADD R23, R4, 0xffffffc2 ;  /* 0xffffffc204177836 */ /* 0x000fe20000000000 */
[----:B------:R-:W-:Y:S02]  /*39c0*/  SEL R27, RZ, 0x7fff8, P4 ;  /* 0x0007fff8ff1b7807 */ /* 0x000fe40002000000 */
[----:B------:R-:W-:Y:S02]  /*39d0*/  SEL R25, RZ, 0x1fffe, P5 ;  /* 0x0001fffeff197807 */ /* 0x000fe40002800000 */
[----:B------:R-:W-:Y:S01]  /*39e0*/  ISETP.GE.U32.AND P4, PT, R26, 0x7fffffa0, PT ;  /* 0x7fffffa01a00780c */ /* 0x000fe20003f86070 */
[----:B------:R-:W-:Y:S01]  /*39f0*/  VIADD R26, R4, 0xffffffd9 ;  /* 0xffffffd9041a7836 */ /* 0x000fe20000000000 */
[----:B------:R-:W-:-:S02]  /*3a00*/  ISETP.GE.U32.AND P5, PT, R23, 0x7fffff83, PT ;  /* 0x7fffff831700780c */ /* 0x000fc40003fa6070 */
[----:B------:R-:W-:Y:S02]  /*3a10*/  SEL R23, RZ, 0x7fff8, P6 ;  /* 0x0007fff8ff177807 */ /* 0x000fe40003000000 */
[----:B------:R-:W-:Y:S02]  /*3a20*/  ISETP.GE.U32.AND P6, PT, R24, 0x7fffff9d, PT ;  /* 0x7fffff9d1800780c */ /* 0x000fe40003fc6070 */
[----:B------:R-:W-:Y:S02]  /*3a30*/  SEL R24, RZ, 0x4, P5 ;  /* 0x00000004ff187807 */ /* 0x000fe40002800000 */
[----:B------:R-:W-:Y:S02]  /*3a40*/  SEL R35, RZ, 0x1fffe, P1 ;  /* 0x0001fffeff237807 */ /* 0x000fe40000800000 */
[----:B------:R-:W-:Y:S01]  /*3a50*/  ISETP.GE.U32.AND P5, PT, R28, 0x7fffff9f, PT ;  /* 0x7fffff9f1c00780c */ /* 0x000fe20003fa6070 */
[----:B------:R-:W-:Y:S01]  /*3a60*/  VIADD R28, R4, 0xffffffd8 ;  /* 0xffffffd8041c7836 */ /* 0x000fe20000000000 */
[----:B------:R-:W-:Y:S01]  /*3a70*/  ISETP.GE.U32.AND P1, PT, R26, 0x7fffff9a, PT ;  /* 0x7fffff9a1a00780c */ /* 0x000fe20003f26070 */
[----:B------:R-:W-:Y:S01]  /*3a80*/  VIADD R26, R4, 0xffffffdb ;  /* 0xffffffdb041a7836 */ /* 0x000fe20000000000 */
[----:B------:R-:W-:-:S02]  /*3a90*/  SEL R30, RZ, 0x1, P6 ;  /* 0x00000001ff1e7807 */ /* 0x000fc40003000000 */
[----:B------:R-:W-:Y:S02]  /*3aa0*/  SEL R31, RZ, 0x7fff8, P4 ;  /* 0x0007fff8ff1f7807 */ /* 0x000fe40002000000 */
[----:B------:R-:W-:Y:S02]  /*3ab0*/  ISETP.GE.U32.AND P6, PT, R28, 0x7fffff99, PT ;  /* 0x7fffff991c00780c */ /* 0x000fe40003fc6070 */
[----:B------:R-:W-:Y:S01]  /*3ac0*/  ISETP.GE.U32.AND P4, PT, R26, 0x7fffff9c, PT ;  /* 0x7fffff9c1a00780c */ /* 0x000fe20003f86070 */
[----:B------:R-:W-:Y:S01]  /*3ad0*/  VIADD R26, R4, 0xffffffd5 ;  /* 0xffffffd5041a7836 */ /* 0x000fe20000000000 */
        /* <DEDUP_REMOVED lines=22> */
[----:B------:R-:W-:Y:S01]  /*3c40*/  SEL R42, RZ, 0x1, P1 ;  /* 0x00000001ff2a7807 */ /* 0x000fe20000800000 */
[----:B------:R-:W-:Y:S01]  /*3c50*/  IMAD.IADD R18, R18, 0x1, R19 ;  /* 0x0000000112127824 */ /* 0x000fe200078e0213 */
[----:B------:R-:W-:Y:S01]  /*3c60*/  ISETP.GE.U32.AND P1, PT, R112, 0x7fffff81, PT ;  /* 0x7fffff817000780c */ /* 0x000fe20003f26070 */
[----:B------:R-:W-:Y:S01]  /*3c70*/  IMAD.IADD R14, R14, 0x1, R21 ;  /* 0x000000010e0e7824 */ /* 0x000fe200078e0215 */
[----:B------:R-:W-:-:S02]  /*3c80*/  SEL R51, RZ, 0x1fffe, P5 ;  /* 0x0001fffeff337807 */ /* 0x000fc40002800000 */
[----:B------:R-:W-:Y:S02]  /*3c90*/  ISETP.GE.U32.AND P5, PT, R40, 0x7fffffb1, PT ;  /* 0x7fffffb12800780c */ /* 0x000fe40003fa6070 */
[----:B------:R-:W-:Y:S02]  /*3ca0*/  SEL R40, RZ, 0x4, P4 ;  /* 0x00000004ff287807 */ /* 0x000fe40002000000 */
[----:B------:R-:W-:Y:S02]  /*3cb0*/  ISETP.GE.U32.AND P4, PT, R26, 0x7fffff94, PT ;  /* 0x7fffff941a00780c */ /* 0x000fe40003f86070 */
[----:B------:R-:W-:Y:S02]  /*3cc0*/  SEL R26, RZ, 0x1, P1 ;  /* 0x00000001ff1a7807 */ /* 0x000fe40000800000 */
[----:B------:R-:W-:Y:S02]  /*3cd0*/  LOP3.LUT R18, R18, 0x3, RZ, 0xc0, !PT ;  /* 0x0000000312127812 */ /* 0x000fe400078ec0ff */
[----:B------:R-:W-:Y:S01]  /*3ce0*/  LOP3.LUT R14, R14, 0x3, RZ, 0xc0, !PT ;  /* 0x000000030e0e7812 */ /* 0x000fe200078ec0ff */
[----:B------:R-:W-:Y:S01]  /*3cf0*/  IMAD.IADD R26, R26, 0x1, R29 ;  /* 0x000000011a1a7824 */ /* 0x000fe200078e021d */
[----:B------:R-:W-:Y:S01]  /*3d00*/  IADD3 R16, PT, PT, R18, R13, R16 ;  /* 0x0000000d12107210 */ /* 0x000fe20007ffe010 */
[----:B------:R-:W-:Y:S01]  /*3d10*/  IMAD.IADD R42, R42, 0x1, R51 ;  /* 0x000000012a2a7824 */ /* 0x000fe200078e0233 */
[----:B------:R-:W-:Y:S01]  /*3d20*/  IADD3 R18, PT, PT, R14, R15, R12 ;  /* 0x0000000f0e127210 */ /* 0x000fe20007ffe00c */
[----:B------:R-:W-:Y:S01]  /*3d30*/  IMAD R74, R214, 0x1c, RZ ;  /* 0x0000001cd64a7824 */ /* 0x000fe200078e02ff */
[----:B------:R-:W-:-:S02]  /*3d40*/  SEL R15, RZ, 0x7fff8, P4 ;  /* 0x0007fff8ff0f7807 */ /* 0x000fc40002000000 */
[----:B------:R-:W-:Y:S01]  /*3d50*/  IADD3 R12, P4, PT, R52, R117, RZ ;  /* 0x00000075340c7210 */ /* 0x000fe20007f9e0ff */
[----:B------:R-:W-:Y:S01]  /*3d60*/  IMAD.IADD R22, R22, 0x1, R25 ;  /* 0x0000000116167824 */ /* 0x000fe200078e0219 */
[----:B------:R-:W-:Y:S01]  /*3d70*/  SEL R38, RZ, 0x1, P6 ;  /* 0x00000001ff267807 */ /* 0x000fe20003000000 */
[----:B------:R-:W-:Y:S01]  /*3d80*/  IMAD.IADD R34, R34, 0x1, R43 ;  /* 0x0000000122227824 */ /* 0x000fe200078e022b */
[----:B------:R-:W-:Y:S02]  /*3d90*/  LOP3.LUT R26, R26, 0x3, RZ, 0xc0, !PT ;  /* 0x000000031a1a7812 */ /* 0x000fe400078ec0ff */
[----:B------:R-:W-:Y:S02]  /*3da0*/  LOP3.LUT R42, R42, 0x3, RZ, 0xc0, !PT ;  /* 0x000000032a2a7812 */ /* 0x000fe400078ec0ff */
[----:B------:R-:W-:Y:S01]  /*3db0*/  LEA.HI.X.SX32 R13, R74, R75, 0x1, P4 ;  /* 0x0000004b4a0d7211 */ /* 0x000fe200020f0eff */
[----:B------:R-:W-:Y:S01]  /*3dc0*/  IMAD.IADD R38, R38, 0x1, R49 ;  /* 0x0000000126267824 */ /* 0x000fe200078e0231 */
[----:B------:R-:W-:-:S02]  /*3dd0*/  IADD3 R14, P4, PT, R74, R117, RZ ;  /* 0x000000754a0e7210 */ /* 0x000fc40007f9e0ff */
[----:B------:R-:W-:Y:S02]  /*3de0*/  SHF.R.U32.HI R19, RZ, 0x3, R116 ;  /* 0x00000003ff137819 */ /* 0x000fe40000011674 */
[----:B------:R-:W-:Y:S02]  /*3df0*/  LOP3.LUT R22, R22, 0x3, RZ, 0xc0, !PT ;  /* 0x0000000316167812 */ /* 0x000fe400078ec0ff */
[----:B------:R-:W-:Y:S02]  /*3e00*/  IADD3 R24, PT, PT, R26, R27, R24 ;  /* 0x0000001b1a187210 */ /* 0x000fe40007ffe018 */
[----:B------:R-:W-:Y:S02]  /*3e10*/  LOP3.LUT R34, R34, 0x3, RZ, 0xc0, !PT ;  /* 0x0000000322227812 */ /* 0x000fe400078ec0ff */
[----:B------:R-:W-:Y:S02]  /*3e20*/  IADD3 R40, PT, PT, R42, R15, R40 ;  /* 0x0000000f2a287210 */ /* 0x000fe40007ffe028 */
[----:B------:R-:W-:-:S02]  /*3e30*/  LEA.HI.X.SX32 R15, R110, R75, 0x1, P4 ;  /* 0x0000004b6e0f7211 */ /* 0x000fc400020f0eff */
[----:B------:R-:W-:Y:S01]  /*3e40*/  LOP3.LUT P4, RZ, R19, 0x1, RZ, 0xc0, !PT ;  /* 0x0000000113ff7812 */ /* 0x000fe2000788c0ff */
[----:B------:R-:W-:Y:S01]  /*3e50*/  IMAD.IADD R30, R30, 0x1, R35 ;  /* 0x000000011e1e7824 */ /* 0x000fe200078e0223 */
[----:B------:R-:W-:Y:S01]  /*3e60*/  IADD3 R20, PT, PT, R22, R23, R20 ;  /* 0x0000001716147210 */ /* 0x000fe20007ffe014 */
[----:B------:R-:W-:Y:S01]  /*3e70*/  IMAD.SHL.U32 R18, R18, 0x100, RZ ;  /* 0x0000010012127824 */ /* 0x000fe200078e00ff */
[----:B------:R-:W-:Y:S01]  /*3e80*/  IADD3 R32, PT, PT, R34, R39, R32 ;  /* 0x0000002722207210 */ /* 0x000fe20007ffe020 */
[----:B------:R-:W5:Y:S01]  /*3e90*/  @!P3 LDG.E.U16 R88, desc[UR22][R14.64] ;  /* 0x000000160e58b981 */ /* 0x000f62000c1e1500 */
[----:B------:R-:W-:Y:S02]  /*3ea0*/  LOP3.LUT R38, R38, 0x3, RZ, 0xc0, !PT ;  /* 0x0000000326267812 */ /* 0x000fe400078ec0ff */
[----:B------:R-:W-:Y:S01]  /*3eb0*/  LOP3.LUT R19, R24, 0xf, RZ, 0xc0, !PT ;  /* 0x0000000f18137812 */ /* 0x000fe200078ec0ff */
[----:B------:R-:W-:Y:S01]  /*3ec0*/  IMAD.SHL.U32 R32, R32, 0x100, RZ ;  /* 0x0000010020207824 */ /* 0x000fe200078e00ff */
[----:B------:R-:W-:-:S02]  /*3ed0*/  IADD3 R36, PT, PT, R38, R47, R36 ;  /* 0x0000002f26247210 */ /* 0x000fc40007ffe024 */
[----:B------:R-:W-:Y:S01]  /*3ee0*/  LOP3.LUT R21, R40, 0xf, RZ, 0xc0, !PT ;  /* 0x0000000f28157812 */ /* 0x000fe200078ec0ff */
[----:B------:R-:W-:Y:S01]  /*3ef0*/  IMAD R57, R20, 0x10, R19 ;  /* 0x0000001014397824 */ /* 0x000fe200078e0213 */
[----:B------:R-:W-:Y:S02]  /*3f00*/  LOP3.LUT R30, R30, 0x3, RZ, 0xc0, !PT ;  /* 0x000000031e1e7812 */ /* 0x000fe400078ec0ff */
[----:B------:R-:W-:Y:S01]  /*3f10*/  LOP3.LUT R19, R18, 0xf00, RZ, 0xe2, !PT ;  /* 0x00000f0012137812 */ /* 0x000fe200078ee2ff */
[----:B------:R-:W-:Y:S01]  /*3f20*/  IMAD R121, R36, 0x10, R21 ;  /* 0x0000001024797824 */ /* 0x000fe200078e0215 */
[----:B------:R-:W-:Y:S02]  /*3f30*/  IADD3 R28, PT, PT, R30, R31, R28 ;  /* 0x0000001f1e1c7210 */ /* 0x000fe40007ffe01c */
[----:B------:R-:W-:Y:S01]  /*3f40*/  LOP3.LUT R21, R32, 0xf00, RZ, 0xe2, !PT ;  /* 0x00000f0020157812 */ /* 0x000fe200078ee2ff */
[----:B------:R-:W-:Y:S01]  /*3f50*/  IMAD R113, R16, 0x1000, R19 ;  /* 0x0000100010717824 */ /* 0x000fe200078e0213 */
[----:B------:R-:W-:Y:S01]  /*3f60*/  PRMT R74, RZ, 0x7610, R74 ;  /* 0x00007610ff4a7816 */ /* 0x000fe2000000004a */
[----:B------:R-:W-:Y:S01]  /*3f70*/  IMAD R19, R214, 0x1d, RZ ;  /* 0x0000001dd6137824 */ /* 0x000fe200078e02ff */
[----:B------:R-:W-:Y:S01]  /*3f80*/  IADD3 R72, P3, PT, R53, R117, RZ ;  /* 0x0000007535487210 */ /* 0x000fe20007f7e0ff */
[----:B------:R-:W-:-:S02]  /*3f90*/  IMAD R119, R28, 0x1000, R21 ;  /* 0x000010001c777824 */ /* 0x000fc400078e0215 */
[C---:B------:R-:W-:Y:S01]  /*3fa0*/  IMAD R21, R214.reuse, 0x1f, RZ ;  /* 0x0000001fd6157824 */ /* 0x040fe200078e02ff */
[----:B------:R1:W5:Y:S01]  /*3fb0*/  @P4 LDG.E.U16 R74, desc[UR22][R12.64] ;  /* 0x000000160c4a4981 */ /* 0x000362000c1e1500 */
[----:B------:R-:W-:Y:S01]  /*3fc0*/  IMAD.SHL.U32 R23, R214, 0x20, RZ ;  /* 0x00000020d6177824 */ /* 0x000fe200078e00ff */
[----:B------:R-:W-:Y:S02]  /*3fd0*/  IADD3 R70, P4, PT, R56, R117, RZ ;  /* 0x0000007538467210 */ /* 0x000fe40007f9e0ff */
[----:B------:R-:W-:Y:S02]  /*3fe0*/  LEA.HI.X.SX32 R73, R19, R75, 0x1, P3 ;  /* 0x0000004b13497211 */ /* 0x000fe400018f0eff */
[C---:B------:R-:W-:Y:S01]  /*3ff0*/  LEA R66, P3, R214.reuse, R117, 0x6 ;  /* 0x00000075d6427211 */ /* 0x040fe200078630ff */
[----:B------:R-:W-:Y:S01]  /*4000*/  IMAD R25, R214, 0x21, RZ ;  /* 0x00000021d6197824 */ /* 0x000fe200078e02ff */
[----:B------:R-:W-:Y:S02]  /*4010*/  LEA.HI.X.SX32 R71, R21, R75, 0x1, P4 ;  /* 0x0000004b15477211 */ /* 0x000fe400020f0eff */
[----:B------:R-:W-:-:S02]  /*4020*/  IADD3 R68, P4, PT, R68, R117, RZ ;  /* 0x0000007544447210 */ /* 0x000fc40007f9e0ff */
[----:B------:R-:W-:Y:S02]  /*4030*/  LEA.HI.X.SX32 R67, R23, R75, 0x1, P3 ;  /* 0x0000004b17437211 */ /* 0x000fe400018f0eff */
[----:B------:R-:W-:Y:S01]  /*4040*/  IADD3 R62, P3, PT, R62, R117, RZ ;  /* 0x000000753e3e7210 */ /* 0x000fe20007f7e0ff */
[C---:B------:R-:W-:Y:S01]  /*4050*/  IMAD R27, R214.reuse, 0x23, RZ ;  /* 0x00000023d61b7824 */ /* 0x040fe200078e02ff */
[----:B------:R-:W-:Y:S01]  /*4060*/  LEA.HI.X.SX32 R69, R25, R75, 0x1, P4 ;  /* 0x0000004b19457211 */ /* 0x000fe200020f0eff */
[----:B-1----:R-:W-:Y:S01]  /*4070*/  IMAD R12, R214, 0x4c, RZ ;  /* 0x0000004cd60c7824 */ /* 0x002fe200078e02ff */
[----:B------:R-:W-:Y:S02]  /*4080*/  IADD3 R64, P4, PT, R64, R117, RZ ;  /* 0x0000007540407210 */ /* 0x000fe40007f9e0ff */
[----:B------:R-:W-:Y:S02]  /*4090*/  LEA.HI.X.SX32 R63, R8, R75, 0x1, P3 ;  /* 0x0000004b083f7211 */ /* 0x000fe400018f0eff */
[----:B------:R-:W-:Y:S01]  /*40a0*/  IADD3 R58, P3, PT, R58, R117, RZ ;  /* 0x000000753a3a7210 */ /* 0x000fe20007f7e0ff */
[C---:B------:R-:W-:Y:S01]  /*40b0*/  IMAD R13, R214.reuse, 0x25, RZ ;  /* 0x00000025d60d7824 */ /* 0x040fe200078e02ff */
[----:B------:R-:W-:Y:S01]  /*40c0*/  LEA.HI.X.SX32 R65, R27, R75, 0x1, P4 ;  /* 0x0000004b1b417211 */ /* 0x000fe200020f0eff */
[----:B------:R-:W-:Y:S01]  /*40d0*/  IMAD R14, R214, 0x4e, RZ ;  /* 0x0000004ed60e7824 */ /* 0x000fe200078e02ff */
[----:B------:R-:W-:Y:S01]  /*40e0*/  IADD3 R60, P4, PT, R60, R117, RZ ;  /* 0x000000753c3c7210 */ /* 0x000fe20007f9e0ff */
[----:B------:R-:W-:Y:S01]  /*40f0*/  IMAD R16, R214, 0x50, RZ ;  /* 0x00000050d6107824 */ /* 0x000fe200078e02ff */
[----:B------:R-:W-:-:S02]  /*4100*/  LEA.HI.X.SX32 R59, R7, R75, 0x1, P3 ;  /* 0x0000004b073b7211 */ /* 0x000fc400018f0eff */
[----:B------:R-:W-:Y:S01]  /*4110*/  IADD3 R12, P3, PT, R12, R117, RZ ;  /* 0x000000750c0c7210 */ /* 0x000fe20007f7e0ff */
[C---:B------:R-:W-:Y:S01]  /*4120*/  IMAD R15, R214.reuse, 0x27, RZ ;  /* 0x00000027d60f7824 */ /* 0x040fe200078e02ff */
[----:B------:R-:W-:Y:S01]  /*4130*/  LEA.HI.X.SX32 R61, R13, R75, 0x1, P4 ;  /* 0x0000004b0d3d7211 */ /* 0x000fe200020f0eff */
[----:B------:R-:W-:Y:S01]  /*4140*/  IMAD R18, R214, 0x52, RZ ;  /* 0x00000052d6127824 */ /* 0x000fe200078e02ff */
[----:B------:R-:W-:Y:S01]  /*4150*/  IADD3 R14, P4, PT, R14, R117, RZ ;  /* 0x000000750e0e7210 */ /* 0x000fe20007f9e0ff */
[----:B------:R-:W-:Y:S01]  /*4160*/  IMAD R20, R214, 0x54, RZ ;  /* 0x00000054d6147824 */ /* 0x000fe200078e02ff */
        /* <DEDUP_REMOVED lines=40> */
[----:B------:R-:W-:Y:S02]  /*43f0*/  IADD3 R38, P4, PT, R38, R117, RZ ;  /* 0x0000007526267210 */ /* 0x000fe40007f9e0ff */
[----:B------:R-:W-:Y:S02]  /*4400*/  LEA.HI.X.SX32 R37, R37, R75, 0x1, P3 ;  /* 0x0000004b25257211 */ /* 0x000fe400018f0eff */
[----:B------:R-:W-:Y:S01]  /*4410*/  IADD3 R40, P3, PT, R40, R117, RZ ;  /* 0x0000007528287210 */ /* 0x000fe20007f7e0ff */
[----:B------:R-:W-:Y:S01]  /*4420*/  IMAD R49, R214, 0x35, RZ ;  /* 0x00000035d6317824 */ /* 0x000fe200078e02ff */
[----:B------:R-:W-:-:S02]  /*4430*/  LEA.HI.X.SX32 R39, R47, R75, 0x1, P4 ;  /* 0x0000004b2f277211 */ /* 0x000fc400020f0eff */
[----:B------:R-:W-:Y:S02]  /*4440*/  IADD3 R42, P4, PT, R42, R117, RZ ;  /* 0x000000752a2a7210 */ /* 0x000fe40007f9e0ff */
[----:B------:R-:W-:Y:S02]  /*4450*/  LEA.HI.X.SX32 R41, R41, R75, 0x1, P3 ;  /* 0x0000004b29297211 */ /* 0x000fe400018f0eff */
[----:B------:R-:W-:Y:S01]  /*4460*/  IADD3 R44, P3, PT, R44, R117, RZ ;  /* 0x000000752c2c7210 */ /* 0x000fe20007f7e0ff */
[C---:B------:R-:W-:Y:S01]  /*4470*/  IMAD R51, R214.reuse, 0x37, RZ ;  /* 0x00000037d6337824 */ /* 0x040fe200078e02ff */
[----:B------:R-:W-:Y:S01]  /*4480*/  LEA.HI.X.SX32 R43, R49, R75, 0x1, P4 ;  /* 0x0000004b312b7211 */ /* 0x000fe200020f0eff */
[----:B------:R-:W-:Y:S01]  /*4490*/  IMAD R6, R214, 0x74, RZ ;  /* 0x00000074d6067824 */ /* 0x000fe200078e02ff */
[----:B------:R-:W-:Y:S02]  /*44a0*/  IADD3 R46, P4, PT, R46, R117, RZ ;  /* 0x000000752e2e7210 */ /* 0x000fe40007f9e0ff */
        /* <DEDUP_REMOVED lines=8> */
[C---:B------:R-:W-:Y:S01]  /*4530*/  IMAD R9, R214.reuse, 0x3d, RZ ;  /* 0x0000003dd6097824 */ /* 0x040fe200078e02ff */
[----:B------:R-:W-:Y:S01]  /*4540*/  LEA.HI.X.SX32 R51, R7, R75, 0x1, P4 ;  /* 0x0000004b07337211 */ /* 0x000fe200020f0eff */
[----:B------:R-:W-:Y:S01]  /*4550*/  IMAD R10, R214, 0x7c, RZ ;  /* 0x0000007cd60a7824 */ /* 0x000fe200078e02ff */
[----:B------:R-:W-:-:S02]  /*4560*/  IADD3 R54, P4, PT, R54, R117, RZ ;  /* 0x0000007536367210 */ /* 0x000fc40007f9e0ff */
[----:B------:R-:W-:Y:S02]  /*4570*/  LEA.HI.X.SX32 R53, R53, R75, 0x1, P3 ;  /* 0x0000004b35357211 */ /* 0x000fe400018f0eff */
[----:B------:R-:W-:Y:S01]  /*4580*/  IADD3 R6, P3, PT, R8, R117, RZ ;  /* 0x0000007508067210 */ /* 0x000fe20007f7e0ff */
[----:B------:R-:W-:Y:S01]  /*4590*/  IMAD R11, R214, 0x3f, RZ ;  /* 0x0000003fd60b7824 */ /* 0x000fe200078e02ff */
[----:B------:R-:W-:Y:S02]  /*45a0*/  LEA.HI.X.SX32 R55, R55, R75, 0x1, P4 ;  /* 0x0000004b37377211 */ /* 0x000fe400020f0eff */
[----:B------:R-:W-:Y:S02]  /*45b0*/  IADD3 R8, P4, PT, R10, R117, RZ ;  /* 0x000000750a087210 */ /* 0x000fe40007f9e0ff */
[----:B------:R-:W-:Y:S02]  /*45c0*/  LEA.HI.X.SX32 R7, R9, R75, 0x1, P3 ;  /* 0x0000004b09077211 */ /* 0x000fe400018f0eff */
[----:B------:R-:W-:Y:S01]  /*45d0*/  IADD3 R10, P3, PT, R156, R117, RZ ;  /* 0x000000759c0a7210 */ /* 0x000fe20007f7e0ff */
[----:B------:R-:W-:Y:S01]  /*45e0*/  IMAD R156, R214, 0x3c, RZ ;  /* 0x0000003cd69c7824 */ /* 0x000fe200078e02ff */
[----:B------:R-:W-:-:S02]  /*45f0*/  LEA.HI.X.SX32 R9, R56, R75, 0x1, P4 ;  /* 0x0000004b38097211 */ /* 0x000fc400020f0eff */
[----:B------:R-:W-:Y:S02]  /*4600*/  LEA.HI.X.SX32 R11, R11, R75, 0x1, P3 ;  /* 0x0000004b0b0b7211 */ /* 0x000fe400018f0eff */
[----:B------:R-:W-:Y:S02]  /*4610*/  IADD3 R56, P3, PT, R122, R117, RZ ;  /* 0x000000757a387210 */ /* 0x000fe40007f7e0ff */
[----:B------:R-:W-:Y:S02]  /*4620*/  SHF.R.U32.HI R157, RZ, 0x2, R116 ;  /* 0x00000002ff9d7819 */ /* 0x000fe40000011674 */
[----:B------:R-:W-:Y:S02]  /*4630*/  LOP3.LUT R122, R57, 0xff, RZ, 0xc0, !PT ;  /* 0x000000ff397a7812 */ /* 0x000fe400078ec0ff */
[----:B------:R-:W-:Y:S02]  /*4640*/  LOP3.LUT R160, R121, 0xff, RZ, 0xc0, !PT ;  /* 0x000000ff79a07812 */ /* 0x000fe400078ec0ff */
[----:B------:R-:W-:-:S02]  /*4650*/  LEA.HI.X.SX32 R57, R156, R75, 0x1, P3 ;  /* 0x0000004b9c397211 */ /* 0x000fc400018f0eff */
[----:B------:R-:W-:Y:S01]  /*4660*/  IADD3 R156, P3, PT, R156, R117, RZ ;  /* 0x000000759c9c7210 */ /* 0x000fe20007f7e0ff */
[----:B------:R-:W-:Y:S01]  /*4670*/  IMAD.IADD R122, R113, 0x1, R122 ;  /* 0x00000001717a7824 */ /* 0x000fe200078e027a */
[----:B------:R-:W-:Y:S01]  /*4680*/  LOP3.LUT P4, RZ, R157, 0x1, RZ, 0xc0, !PT ;  /* 0x000000019dff7812 */ /* 0x000fe2000788c0ff */
[----:B------:R-:W-:Y:S01]  /*4690*/  IMAD.IADD R119, R119, 0x1, R160 ;  /* 0x0000000177777824 */ /* 0x000fe200078e02a0 */
[----:B------:R-:W-:Y:S01]  /*46a0*/  LEA.HI.X.SX32 R157, R158, R75, 0x1, P3 ;  /* 0x0000004b9e9d7211 */ /* 0x000fe200018f0eff */
[----:B------:R-:W-:Y:S01]  /*46b0*/  IMAD R113, R214, 0xf, RZ ;  /* 0x0000000fd6717824 */ /* 0x000fe200078e02ff */
[----:B------:R-:W-:Y:S02]  /*46c0*/  IADD3 R158, P3, PT, R158, R117, RZ ;  /* 0x000000759e9e7210 */ /* 0x000fe40007f7e0ff */
[----:B------:R-:W-:Y:S02]  /*46d0*/  SHF.R.U32.HI R121, RZ, 0x1, R116 ;  /* 0x00000001ff797819 */ /* 0x000fe40000011674 */
[----:B------:R-:W-:-:S02]  /*46e0*/  PRMT R116, R122, 0x5410, R119 ;  /* 0x000054107a747816 */ /* 0x000fc40000000077 */
[----:B------:R-:W-:Y:S02]  /*46f0*/  PRMT R117, RZ, 0x7610, R117 ;  /* 0x00007610ff757816 */ /* 0x000fe40000000075 */
[----:B------:R-:W-:Y:S02]  /*4700*/  LEA.HI.X.SX32 R159, R113, R75, 0x1, P3 ;  /* 0x0000004b719f7211 */ /* 0x000fe400018f0eff */
[----:B------:R-:W-:Y:S02]  /*4710*/  LOP3.LUT P3, RZ, R121, 0x1, RZ, 0xc0, !PT ;  /* 0x0000000179ff7812 */ /* 0x000fe4000786c0ff */
[----:B------:R-:W-:Y:S01]  /*4720*/  SHF.R.U64 R75, R116, 0x1f, RZ ;  /* 0x0000001f744b7819 */ /* 0x000fe200000012ff */
[----:B------:R1:W5:Y:S01]  /*4730*/  @P4 LDG.E.U16 R117, desc[UR22][R72.64] ;  /* 0x0000001648754981 */ /* 0x000362000c1e1500 */
[----:B------:R-:W-:Y:S02]  /*4740*/  PRMT R121, RZ, 0x7610, R121 ;  /* 0x00007610ff797816 */ /* 0x000fe40000000079 */
[----:B------:R-:W-:-:S02]  /*4750*/  LOP3.LUT P4, RZ, R75, 0x1, RZ, 0xc0, !PT ;  /* 0x000000014bff7812 */ /* 0x000fc4000788c0ff */
[C---:B------:R-:W-:Y:S02]  /*4760*/  SHF.R.U64 R75, R116.reuse, 0x1e, RZ ;  /* 0x0000001e744b7819 */ /* 0x040fe400000012ff */
[----:B------:R-:W-:Y:S01]  /*4770*/  PRMT R122, RZ, 0x7610, R122 ;  /* 0x00007610ff7a7816 */ /* 0x000fe2000000007a */
[----:B------:R2:W5:Y:S01]  /*4780*/  @!P5 LDG.E.U16 R121, desc[UR22][R158.64] ;  /* 0x000000169e79d981 */ /* 0x000562000c1e1500 */
[----:B------:R-:W-:Y:S02]  /*4790*/  SHF.R.U64 R119, R116, 0x1d, RZ ;  /* 0x0000001d74777819 */ /* 0x000fe400000012ff */
[----:B------:R-:W-:Y:S02]  /*47a0*/  LOP3.LUT P5, RZ, R75, 0x1, RZ, 0xc0, !PT ;  /* 0x000000014bff7812 */ /* 0x000fe400078ac0ff */
[----:B------:R-:W-:Y:S01]  /*47b0*/  PRMT R75, RZ, 0x7610, R75 ;  /* 0x00007610ff4b7816 */ /* 0x000fe2000000004b */
[----:B------:R-:W5:Y:S01]  /*47c0*/  @P3 LDG.E.U16 R122, desc[UR22][R156.64] ;  /* 0x000000169c7a3981 */ /* 0x000f62000c1e1500 */
[----:B------:R-:W-:-:S02]  /*47d0*/  LOP3.LUT P3, RZ, R119, 0x1, RZ, 0xc0, !PT ;  /* 0x0000000177ff7812 */ /* 0x000fc4000786c0ff */
[C---:B------:R-:W-:Y:S02]  /*47e0*/  SHF.R.U64 R119, R116.reuse, 0x1c, RZ ;  /* 0x0000001c74777819 */ /* 0x040fe400000012ff */
[----:B-1----:R-:W-:Y:S01]  /*47f0*/  PRMT R73, RZ, 0x7610, R73 ;  /* 0x00007610ff497816 */ /* 0x002fe20000000049 */
[----:B------:R1:W5:Y:S01]  /*4800*/  @!P0 LDG.E.U16 R75, desc[UR22][R70.64] ;  /* 0x00000016464b8981 */ /* 0x000362000c1e1500 */
[----:B------:R-:W-:Y:S02]  /*4810*/  LOP3.LUT P0, RZ, R119, 0x1, RZ, 0xc0, !PT ;  /* 0x0000000177ff7812 */ /* 0x000fe4000780c0ff */
[----:B------:R-:W-:Y:S02]  /*4820*/  SHF.R.U64 R119, R116, 0x1b, RZ ;  /* 0x0000001b74777819 */ /* 0x000fe400000012ff */
[----:B------:R-:W-:Y:S01]  /*4830*/  PRMT R72, RZ, 0x7610, R72 ;  /* 0x00007610ff487816 */ /* 0x000fe20000000048 */
[----:B------:R3:W5:Y:S01]  /*4840*/  @P4 LDG.E.U16 R73, desc[UR22][R66.64] ;  /* 0x0000001642494981 */ /* 0x000762000c1e1500 */
[----:B------:R-:W-:-:S02]  /*4850*/  LOP3.LUT P4, RZ, R119, 0x1, RZ, 0xc0, !PT ;  /* 0x0000000177ff7812 */ /* 0x000fc4000788c0ff */
[C---:B--2---:R-:W-:Y:S02]  /*4860*/  SHF.R.U64 R158, R116.reuse, 0x1a, RZ ;  /* 0x0000001a749e7819 */ /* 0x044fe400000012ff */
[----:B------:R-:W-:Y:S01]  /*4870*/  PRMT R119, RZ, 0x7610, R119 ;  /* 0x00007610ff777816 */ /* 0x000fe20000000077 */
[----:B------:R2:W5:Y:S01]  /*4880*/  @P5 LDG.E.U16 R72, desc[UR22][R68.64] ;  /* 0x0000001644485981 */ /* 0x000562000c1e1500 */
[----:B-1----:R-:W-:Y:S02]  /*4890*/  SHF.R.U64 R71, R116, 0x19, RZ ;  /* 0x0000001974477819 */ /* 0x002fe400000012ff */
[----:B------:R-:W-:Y:S02]  /*48a0*/  LOP3.LUT P5, RZ, R158, 0x1, RZ, 0xc0, !PT ;  /* 0x000000019eff7812 */ /* 0x000fe400078ac0ff */
[----:B------:R-:W-:Y:S01]  /*48b0*/  PRMT R70, RZ, 0x7610, R70 ;  /* 0x00007610ff467816 */ /* 0x000fe20000000046 */
[----:B------:R1:W5:Y:S01]  /*48c0*/  @P3 LDG.E.U16 R119, desc[UR22][R62.64] ;  /* 0x000000163e773981 */ /* 0x000362000c1e1500 */
[----:B---3--:R-:W-:-:S02]  /*48d0*/  PRMT R67, RZ, 0x7610, R67 ;  /* 0x00007610ff437816 */ /* 0x008fc40000000043 */
[----:B------:R-:W-:Y:S02]  /*48e0*/  LOP3.LUT P3, RZ, R71, 0x1, RZ, 0xc0, !PT ;  /* 0x0000000147ff7812 */ /* 0x000fe4000786c0ff */
[C---:B------:R-:W-:Y:S01]  /*48f0*/  SHF.R.U64 R71, R116.reuse, 0x18, RZ ;  /* 0x0000001874477819 */ /* 0x040fe200000012ff */
[----:B------:R3:W5:Y:S01]  /*4900*/  @P0 LDG.E.U16 R70, desc[UR22][R64.64] ;  /* 0x0000001640460981 */ /* 0x000762000c1e1500 */
[----:B--2---:R-:W-:Y:S02]  /*4910*/  SHF.R.U64 R68, R116, 0x17, RZ ;  /* 0x0000001774447819 */ /* 0x004fe400000012ff */
[----:B------:R-:W-:Y:S01]  /*4920*/  PRMT R66, RZ, 0x7610, R66 ;  /* 0x00007610ff427816 */ /* 0x000fe20000000042 */
[----:B------:R2:W5:Y:S01]  /*4930*/  @P4 LDG.E.U16 R67, desc[UR22][R58.64] ;  /* 0x000000163a434981 */ /* 0x000562000c1e1500 */
[----:B------:R-:W-:Y:S02]  /*4940*/  LOP3.LUT P0, RZ, R71, 0x1, RZ, 0xc0, !PT ;  /* 0x0000000147ff7812 */ /* 0x000fe4000780c0ff */
[----:B------:R-:W-:-:S02]  /*4950*/  LOP3.LUT P4, RZ, R68, 0x1, RZ, 0xc0, !PT ;  /* 0x0000000144ff7812 */ /* 0x000fc4000788c0ff */
[C---:B------:R-:W-:Y:S01]  /*4960*/  SHF.R.U64 R68, R116.reuse, 0x16, RZ ;  /* 0x0000001674447819 */ /* 0x040fe200000012ff */
[----:B------:R4:W5:Y:S01]  /*4970*/  @P5 LDG.E.U16 R66, desc[UR22][R60.64] ;  /* 0x000000163c425981 */ /* 0x000962000c1e1500 */
[----:B-1----:R-:W-:Y:S02]  /*4980*/  PRMT R63, RZ, 0x7610, R63 ;  /* 0x00007610ff3f7816 */ /* 0x002fe4000000003f */
[----:B---3--:R-:W-:Y:S02]  /*4990*/  SHF.R.U64 R64, R116, 0x15, RZ ;  /* 0x0000001574407819 */ /* 0x008fe400000012ff */
[----:B------:R-:W-:Y:S02]  /*49a0*/  LOP3.LUT P5, RZ, R68, 0x1, RZ, 0xc0, !PT ;  /* 0x0000000144ff7812 */ /* 0x000fe400078ac0ff */
[----:B------:R-:W-:Y:S01]  /*49b0*/  PRMT R62, RZ, 0x7610, R62 ;  /* 0x00007610ff3e7816 */ /* 0x000fe2000000003e */
[----:B------:R1:W5:Y:S01]  /*49c0*/  @P3 LDG.E.U16 R63, desc[UR22][R12.64] ;  /* 0x000000160c3f3981 */ /* 0x000362000c1e1500 */
[----:B--2---:R-:W-:-:S02]  /*49d0*/  PRMT R58, RZ, 0x7610, R58 ;  /* 0x00007610ff3a7816 */ /* 0x004fc4000000003a */
[----:B------:R-:W-:Y:S02]  /*49e0*/  LOP3.LUT P3, RZ, R64, 0x1, RZ, 0xc0, !PT ;  /* 0x0000000140ff7812 */ /* 0x000fe4000786c0ff */
[C---:B------:R-:W-:Y:S01]  /*49f0*/  SHF.R.U64 R64, R116.reuse, 0x14, RZ ;  /* 0x0000001474407819 */ /* 0x040fe200000012ff */
[----:B------:R-:W5:Y:S01]  /*4a00*/  @P0 LDG.E.U16 R62, desc[UR22][R14.64] ;  /* 0x000000160e3e0981 */ /* 0x000f62000c1e1500 */
[----:B----4-:R-:W-:Y:S02]  /*4a10*/  SHF.R.U64 R60, R116, 0x13, RZ ;  /* 0x00000013743c7819 */ /* 0x010fe400000012ff */
[----:B------:R-:W-:Y:S01]  /*4a20*/  PRMT R59, RZ, 0x7610, R59 ;  /* 0x00007610ff3b7816 */ /* 0x000fe2000000003b */
[----:B------:R-:W5:Y:S01]  /*4a30*/  @P4 LDG.E.U16 R58, desc[UR22][R16.64] ;  /* 0x00000016103a4981 */ /* 0x000f62000c1e1500 */
[----:B------:R-:W-:Y:S02]  /*4a40*/  LOP3.LUT P0, RZ, R64, 0x1, RZ, 0xc0, !PT ;  /* 0x0000000140ff7812 */ /* 0x000fe4000780c0ff */
[----:B------:R-:W-:-:S02]  /*4a50*/  LOP3.LUT P4, RZ, R60, 0x1, RZ, 0xc0, !PT ;  /* 0x000000013cff7812 */ /* 0x000fc4000788c0ff */
[C---:B------:R-:W-:Y:S01]  /*4a60*/  SHF.R.U64 R61, R116.reuse, 0x12, RZ ;  /* 0x00000012743d7819 */ /* 0x040fe200000012ff */
[----:B------:R-:W5:Y:S01]  /*4a70*/  @P5 LDG.E.U16 R59, desc[UR22][R18.64] ;  /* 0x00000016123b5981 */ /* 0x000f62000c1e1500 */
[----:B------:R-:W-:Y:S02]  /*4a80*/  PRMT R60, RZ, 0x7610, R60 ;  /* 0x00007610ff3c7816 */ /* 0x000fe4000000003c */
[----:B-1----:R-:W-:Y:S02]  /*4a90*/  SHF.R.U64 R12, R116, 0x11, RZ ;  /* 0x00000011740c7819 */ /* 0x002fe400000012ff */
[----:B------:R-:W-:Y:S02]  /*4aa0*/  LOP3.LUT P5, RZ, R61, 0x1, RZ, 0xc0, !PT ;  /* 0x000000013dff7812 */ /* 0x000fe400078ac0ff */
[----:B------:R-:W-:Y:S01]  /*4ab0*/  PRMT R61, RZ, 0x7610, R61 ;  /* 0x00007610ff3d7816 */ /* 0x000fe2000000003d */
[----:B------:R-:W5:Y:S01]  /*4ac0*/  @P3 LDG.E.U16 R60, desc[UR22][R20.64] ;  /* 0x00000016143c3981 */ /* 0x000f62000c1e1500 */
[----:B------:R-:W-:-:S02]  /*4ad0*/  LOP3.LUT P3, RZ, R12, 0x1, RZ, 0xc0, !PT ;  /* 0x000000010cff7812 */ /* 0x000fc4000786c0ff */
[----:B------:R-:W-:Y:S02]  /*4ae0*/  SHF.R.U64 R12, R116, 0x10, RZ ;  /* 0x00000010740c7819 */ /* 0x000fe400000012ff */
[----:B------:R-:W-:Y:S01]  /*4af0*/  PRMT R64, RZ, 0x7610, R64 ;  /* 0x00007610ff407816 */ /* 0x000fe20000000040 */
[----:B------:R-:W5:Y:S01]  /*4b00*/  @P0 LDG.E.U16 R61, desc[UR22][R22.64] ;  /* 0x00000016163d0981 */ /* 0x000f62000c1e1500 */
[----:B------:R-:W-:Y:S02]  /*4b10*/  LOP3.LUT P0, RZ, R12, 0x1, RZ, 0xc0, !PT ;  /* 0x000000010cff7812 */ /* 0x000fe4000780c0ff */
[----:B------:R-:W-:Y:S02]  /*4b20*/  SHF.R.U64 R12, R116, 0xf, RZ ;  /* 0x0000000f740c7819 */ /* 0x000fe400000012ff */
        /* <DEDUP_REMOVED lines=9> */
[----:B------:R1:W5:Y:S01]  /*4bc0*/  @P3 LDG.E.U16 R68, desc[UR22][R28.64] ;  /* 0x000000161c443981 */ /* 0x000362000c1e1500 */
[----:B------:R-:W-:-:S02]  /*4bd0*/  LOP3.LUT P3, RZ, R12, 0x1, RZ, 0xc0, !PT ;  /* 0x000000010cff7812 */ /* 0x000fc4000786c0ff */
[----:B------:R-:W-:Y:S02]  /*4be0*/  SHF.R.U64 R12, R116, 0xc, RZ ;  /* 0x0000000c740c7819 */ /* 0x000fe400000012ff */
[----:B------:R-:W-:Y:S01]  /*4bf0*/  PRMT R71, RZ, 0x7610, R71 ;  /* 0x00007610ff477816 */ /* 0x000fe20000000047 */
[----:B------:R2:W5:Y:S01]  /*4c00*/  @P0 LDG.E.U16 R69, desc[UR22][R30.64] ;  /* 0x000000161e450981 */ /* 0x000562000c1e1500 */
[----:B------:R-:W-:Y:S02]  /*4c10*/  LOP3.LUT P0, RZ, R12, 0x1, RZ, 0xc0, !PT ;  /* 0x000000010cff7812 */ /* 0x000fe4000780c0ff */
[----:B------:R-:W-:Y:S02]  /*4c20*/  SHF.R.U64 R12, R116, 0xb, RZ ;  /* 0x0000000b740c7819 */ /* 0x000fe400000012ff */
[----:B------:R-:W-:Y:S01]  /*4c30*/  PRMT R156, RZ, 0x7610, R156 ;  /* 0x00007610ff9c7816 */ /* 0x000fe2000000009c */
[----:B------:R3:W5:Y:S01]  /*4c40*/  @P4 LDG.E.U16 R71, desc[UR22][R32.64] ;  /* 0x0000001620474981 */ /* 0x000762000c1e1500 */
[----:B------:R-:W-:-:S02]  /*4c50*/  LOP3.LUT P4, RZ, R12, 0x1, RZ, 0xc0, !PT ;  /* 0x000000010cff7812 */ /* 0x000fc4000788c0ff */
[----:B------:R-:W-:Y:S02]  /*4c60*/  SHF.R.U64 R12, R116, 0xa, RZ ;  /* 0x0000000a740c7819 */ /* 0x000fe400000012ff */
[----:B-1----:R-:W-:Y:S01]  /*4c70*/  PRMT R29, RZ, 0x7610, R29 ;  /* 0x00007610ff1d7816 */ /* 0x002fe2000000001d */
[----:B------:R1:W5:Y:S01]  /*4c80*/  @P5 LDG.E.U16 R156, desc[UR22][R34.64] ;  /* 0x00000016229c5981 */ /* 0x000362000c1e1500 */
[----:B------:R-:W-:Y:S02]  /*4c90*/  LOP3.LUT P5, RZ, R12, 0x1, RZ, 0xc0, !PT ;  /* 0x000000010cff7812 */ /* 0x000fe400078ac0ff */
[----:B------:R-:W-:Y:S02]  /*4ca0*/  SHF.R.U64 R12, R116, 0x9, RZ ;  /* 0x00000009740c7819 */ /* 0x000fe400000012ff */
[----:B--2---:R-:W-:Y:S01]  /*4cb0*/  PRMT R30, RZ, 0x7610, R30 ;  /* 0x00007610ff1e7816 */ /* 0x004fe2000000001e */
[----:B------:R2:W5:Y:S01]  /*4cc0*/  @P3 LDG.E.U16 R29, desc[UR22][R36.64] ;  /* 0x00000016241d3981 */ /* 0x000562000c1e1500 */
[----:B------:R-:W-:-:S02]  /*4cd0*/  LOP3.LUT P3, RZ, R12, 0x1, RZ, 0xc0, !PT ;  /* 0x000000010cff7812 */ /* 0x000fc4000786c0ff */
[----:B------:R-:W-:Y:S02]  /*4ce0*/  SHF.R.U64 R12, R116, 0x8, RZ ;  /* 0x00000008740c7819 */ /* 0x000fe400000012ff */
[----:B------:R-:W-:Y:S01]  /*4cf0*/  PRMT R31, RZ, 0x7610, R31 ;  /* 0x00007610ff1f7816 */ /* 0x000fe2000000001f */
[----:B------:R4:W5:Y:S01]  /*4d00*/  @P0 LDG.E.U16 R30, desc[UR22][R38.64] ;  /* 0x00000016261e0981 */ /* 0x000962000c1e1500 */
[----:B------:R-:W-:Y:S02]  /*4d10*/  LOP3.LUT P0, RZ, R12, 0x1, RZ, 0xc0, !PT ;  /* 0x000000010cff7812 */ /* 0x000fe4000780c0ff */
[----:B------:R-:W-:Y:S02]  /*4d20*/  SHF.R.U64 R12, R116, 0x7, RZ ;  /* 0x00000007740c7819 */ /* 0x000fe400000012ff */
[----:B---3--:R-:W-:Y:S01]  /*4d30*/  PRMT R32, RZ, 0x7610, R32 ;  /* 0x00007610ff207816 */ /* 0x008fe20000000020 */
[----:B------:R3:W5:Y:S01]  /*4d40*/  @P4 LDG.E.U16 R31, desc[UR22][R40.64] ;  /* 0x00000016281f4981 */ /* 0x000762000c1e1500 */
[----:B------:R-:W-:-:S02]  /*4d50*/  LOP3.LUT P4, RZ, R12, 0x1, RZ, 0xc0, !PT ;  /* 0x000000010cff7812 */ /* 0x000fc4000788c0ff */
[----:B------:R-:W-:Y:S02]  /*4d60*/  SHF.R.U64 R12, R116, 0x6, RZ ;  /* 0x00000006740c7819 */ /* 0x000fe400000012ff */
[----:B------:R-:W-:Y:S01]  /*4d70*/  PRMT R33, RZ, 0x7610, R33 ;  /* 0x00007610ff217816 */ /* 0x000fe20000000021 */
[----:B------:R0:W5:Y:S01]  /*4d80*/  @P5 LDG.E.U16 R32, desc[UR22][R42.64] ;  /* 0x000000162a205981 */ /* 0x000162000c1e1500 */
[----:B------:R-:W-:Y:S02]  /*4d90*/  LOP3.LUT P5, RZ, R12, 0x1, RZ, 0xc0, !PT ;  /* 0x000000010cff7812 */ /* 0x000fe400078ac0ff */
[----:B------:R-:W-:Y:S02]  /*4da0*/  SHF.R.U64 R12, R116, 0x5, RZ ;  /* 0x00000005740c7819 */ /* 0x000fe400000012ff */
[----:B-1----:R-:W-:Y:S01]  /*4db0*/  PRMT R34, RZ, 0x7610, R34 ;  /* 0x00007610ff227816 */ /* 0x002fe20000000022 */
[----:B------:R-:W5:Y:S01]  /*4dc0*/  @P3 LDG.E.U16 R33, desc[UR22][R44.64] ;  /* 0x000000162c213981 */ /* 0x000f62000c1e1500 */
[----:B------:R-:W-:-:S02]  /*4dd0*/  LOP3.LUT P3, RZ, R12, 0x1, RZ, 0xc0, !PT ;  /* 0x000000010cff7812 */ /* 0x000fc4000786c0ff */
[----:B------:R-:W-:Y:S02]  /*4de0*/  SHF.R.U64 R12, R116, 0x4, RZ ;  /* 0x00000004740c7819 */ /* 0x000fe400000012ff */
[----:B------:R-:W-:Y:S01]  /*4df0*/  PRMT R35, RZ, 0x7610, R35 ;  /* 0x00007610ff237816 */ /* 0x000fe20000000023 */
[----:B------:R-:W5:Y:S01]  /*4e00*/  @P0 LDG.E.U16 R34, desc[UR22][R46.64] ;  /* 0x000000162e220981 */ /* 0x000f62000c1e1500 */
[----:B------:R-:W-:Y:S02]  /*4e10*/  LOP3.LUT P0, RZ, R12, 0x1, RZ, 0xc0, !PT ;  /* 0x000000010cff7812 */ /* 0x000fe4000780c0ff */
[----:B------:R-:W-:Y:S02]  /*4e20*/  SHF.R.U64 R12, R116, 0x3, RZ ;  /* 0x00000003740c7819 */ /* 0x000fe400000012ff */
[----:B--2---:R-:W-:Y:S01]  /*4e30*/  PRMT R36, RZ, 0x7610, R36 ;  /* 0x00007610ff247816 */ /* 0x004fe20000000024 */
[----:B------:R1:W5:Y:S01]  /*4e40*/  @P4 LDG.E.U16 R35, desc[UR22][R48.64] ;  /* 0x0000001630234981 */ /* 0x000362000c1e1500 */
[----:B------:R-:W-:-:S02]  /*4e50*/  PRMT R37, RZ, 0x7610, R37 ;  /* 0x00007610ff257816 */ /* 0x000fc40000000025 */
[----:B------:R-:W-:Y:S02]  /*4e60*/  LOP3.LUT P4, RZ, R12, 0x1, RZ, 0xc0, !PT ;  /* 0x000000010cff7812 */ /* 0x000fe4000788c0ff */
[C---:B------:R-:W-:Y:S01]  /*4e70*/  SHF.R.U64 R12, R116.reuse, 0x2, RZ ;  /* 0x00000002740c7819 */ /* 0x040fe200000012ff */
[----:B------:R-:W5:Y:S01]  /*4e80*/  @P5 LDG.E.U16 R36, desc[UR22][R50.64] ;  /* 0x0000001632245981 */ /* 0x000f62000c1e1500 */
[----:B------:R-:W-:Y:S02]  /*4e90*/  SHF.R.U64 R116, R116, 0x1, RZ ;  /* 0x0000000174747819 */ /* 0x000fe400000012ff */
[----:B------:R-:W-:Y:S01]  /*4ea0*/  LOP3.LUT P5, RZ, R12, 0x1, RZ, 0xc0, !PT ;  /* 0x000000010cff7812 */ /* 0x000fe200078ac0ff */
[----:B------:R-:W5:Y:S01]  /*4eb0*/  @P3 LDG.E.U16 R37, desc[UR22][R52.64] ;  /* 0x0000001634253981 */ /* 0x000f62000c1e1500 */
[----:B------:R-:W-:Y:S02]  /*4ec0*/  LOP3.LUT P3, RZ, R116, 0x1, RZ, 0xc0, !PT ;  /* 0x0000000174ff7812 */ /* 0x000fe4000786c0ff */
[----:B----4-:R-:W-:-:S02]  /*4ed0*/  PRMT R39, RZ, 0x7610, R39 ;  /* 0x00007610ff277816 */ /* 0x010fc40000000027 */
[----:B------:R-:W-:Y:S02]  /*4ee0*/  PRMT R169, RZ, 0x7610, R169 ;  /* 0x00007610ffa97816 */ /* 0x000fe400000000a9 */
[----:B------:R-:W-:-:S05]  /*4ef0*/  PRMT R176, RZ, 0x7610, R176 ;  /* 0x00007610ffb07816 */ /* 0x000fca00000000b0 */
[----:B------:R-:W5:Y:S04]  /*4f00*/  @P5 LDG.E.U16 R39, desc[UR22][R6.64] ;  /* 0x0000001606275981 */ /* 0x000f68000c1e1500 */
[----:B------:R-:W5:Y:S04]  /*4f10*/  @P3 LDG.E.U16 R169, desc[UR22][R8.64] ;  /* 0x0000001608a93981 */ /* 0x000f68000c1e1500 */
[----:B------:R-:W5:Y:S01]  /*4f20*/  @!P1 LDG.E.U16 R176, desc[UR22][R10.64] ;  /* 0x000000160ab09981 */ /* 0x000f62000c1e1500 */
[----:B------:R-:W-:Y:S02]  /*4f30*/  LOP3.LUT R12, R3, 0x3f, RZ, 0xc0, !PT ;  /* 0x0000003f030c7812 */ /* 0x000fe400078ec0ff */
[----:B---3--:R-:W-:-:S03]  /*4f40*/  PRMT R40, RZ, 0x7610, R40 ;  /* 0x00007610ff287816 */ /* 0x008fc60000000028 */
[----:B------:R-:W-:Y:S01]  /*4f50*/  IMAD R13, R12, R215, RZ ;  /* 0x000000d70c0d7224 */ /* 0x000fe200078e02ff */
[----:B------:R-:W-:Y:S01]  /*4f60*/  PRMT R38, RZ, 0x7610, R38 ;  /* 0x00007610ff267816 */ /* 0x000fe20000000026 */
[----:B0-----:R-:W-:Y:S01]  /*4f70*/  IMAD R134, R134, UR4, RZ ;  /* 0x0000000486867c24 */ /* 0x001fe2000f8e02ff */
[----:B------:R0:W5:Y:S01]  /*4f80*/  @P0 LDG.E.U16 R40, desc[UR22][R54.64] ;  /* 0x0000001636280981 */ /* 0x000162000c1e1500 */
[----:B------:R-:W-:Y:S01]  /*4f90*/  IMAD R155, R155, UR4, RZ ;  /* 0x000000049b9b7c24 */ /* 0x000fe2000f8e02ff */
[----:B------:R-:W-:Y:S01]  /*4fa0*/  LEA R22, P0, R13, UR14, 0x1 ;  /* 0x0000000e0d167c11 */ /* 0x000fe2000f8008ff */
[----:B------:R-:W-:Y:S01]  /*4fb0*/  IMAD R128, R128, UR4, RZ ;  /* 0x0000000480807c24 */ /* 0x000fe2000f8e02ff */
[----:B------:R2:W5:Y:S01]  /*4fc0*/  @P4 LDG.E.U16 R38, desc[UR22][R56.64] ;  /* 0x0000001638264981 */ /* 0x000562000c1e1500 */
[----:B------:R-:W-:Y:S01]  /*4fd0*/  IMAD R135, R135, UR4, RZ ;  /* 0x0000000487877c24 */ /* 0x000fe2000f8e02ff */
[----:B------:R-:W-:Y:S01]  /*4fe0*/  LEA.HI.X.SX32 R23, R13, UR15, 0x1, P0 ;  /* 0x0000000f0d177c11 */ /* 0x000fe200080f0eff */
[----:B------:R-:W-:Y:S01]  /*4ff0*/  IMAD R131, R131, UR4, RZ ;  /* 0x0000000483837c24 */ /* 0x000fe2000f8e02ff */
[----:B------:R-:W-:-:S02]  /*5000*/  LEA R42, P6, R134, R22, 0x1 ;  /* 0x00000016862a7211 */ /* 0x000fc400078c08ff */
[-C--:B------:R-:W-:Y:S01]  /*5010*/  LEA R41, P4, R155, R22.reuse, 0x1 ;  /* 0x000000169b297211 */ /* 0x080fe200078808ff */
[----:B------:R-:W-:Y:S01]  /*5020*/  IMAD R132, R132, UR4, RZ ;  /* 0x0000000484847c24 */ /* 0x000fe2000f8e02ff */
[-C--:B------:R-:W-:Y:S01]  /*5030*/  LEA.HI.X.SX32 R165, R134, R23.reuse, 0x1, P6 ;  /* 0x0000001786a57211 */ /* 0x080fe200030f0eff */
[----:B------:R-:W-:Y:S01]  /*5040*/  IMAD R138, R138, UR4, RZ ;  /* 0x000000048a8a7c24 */ /* 0x000fe2000f8e02ff */
[CC--:B------:R-:W-:Y:S01]  /*5050*/  LEA R167, P0, R128.reuse, R22.reuse, 0x1 ;  /* 0x0000001680a77211 */ /* 0x0c0fe200078008ff */
[----:B------:R-:W-:Y:S01]  /*5060*/  IMAD R127, R127, UR4, RZ ;  /* 0x000000047f7f7c24 */ /* 0x000fe2000f8e02ff */
[-C--:B------:R-:W-:Y:S02]  /*5070*/  LEA.HI.X.SX32 R174, R155, R23.reuse, 0x1, P4 ;  /* 0x000000179bae7211 */ /* 0x080fe400020f0eff */
[-C--:B-1----:R-:W-:Y:S02]  /*5080*/  LEA R48, P6, R135, R22.reuse, 0x1 ;  /* 0x0000001687307211 */ /* 0x082fe400078c08ff */
[-C--:B------:R-:W-:Y:S01]  /*5090*/  LEA R43, P4, R131, R22.reuse, 0x1 ;  /* 0x00000016832b7211 */ /* 0x080fe200078808ff */
[----:B------:R-:W-:Y:S01]  /*50a0*/  IMAD R151, R151, UR4, RZ ;  /* 0x0000000497977c24 */ /* 0x000fe2000f8e02ff */
[-C--:B------:R-:W-:Y:S01]  /*50b0*/  LEA.HI.X.SX32 R172, R128, R23.reuse, 0x1, P0 ;  /* 0x0000001780ac7211 */ /* 0x080fe200000f0eff */
[----:B------:R-:W-:Y:S01]  /*50c0*/  IMAD R141, R141, UR4, RZ ;  /* 0x000000048d8d7c24 */ /* 0x000fe2000f8e02ff */
[----:B------:R-:W-:Y:S01]  /*50d0*/  LEA.HI.X.SX32 R49, R135, R23, 0x1, P6 ;  /* 0x0000001787317211 */ /* 0x000fe200030f0eff */
[----:B------:R-:W-:Y:S01]  /*50e0*/  IMAD R154, R154, UR4, RZ ;  /* 0x000000049a9a7c24 */ /* 0x000fe2000f8e02ff */
[----:B------:R-:W-:-:S02]  /*50f0*/  LEA R44, P0, R132, R22, 0x1 ;  /* 0x00000016842c7211 */ /* 0x000fc400078008ff */
[-C--:B------:R-:W-:Y:S02]  /*5100*/  LEA.HI.X.SX32 R170, R131, R23.reuse, 0x1, P4 ;  /* 0x0000001783aa7211 */ /* 0x080fe400020f0eff */
[-C--:B0-----:R-:W-:Y:S02]  /*5110*/  LEA R54, P6, R138, R22.reuse, 0x1 ;  /* 0x000000168a367211 */ /* 0x081fe400078c08ff */
        /* <DEDUP_REMOVED lines=8> */
[-C--:B------:R-:W-:Y:S02]  /*51a0*/  LEA R161, P6, R141, R22.reuse, 0x1 ;  /* 0x000000168da17211 */ /* 0x080fe400078c08ff */
[-C--:B------:R-:W-:Y:S01]  /*51b0*/  LEA R52, P4, R154, R22.reuse, 0x1 ;  /* 0x000000169a347211 */ /* 0x080fe200078808ff */
[----:B------:R-:W-:Y:S01]  /*51c0*/  IMAD R14, R153, UR4, RZ ;  /* 0x00000004990e7c24 */ /* 0x000fe2000f8e02ff */
[-C--:B------:R-:W-:Y:S01]  /*51d0*/  LEA.HI.X.SX32 R51, R151, R23.reuse, 0x1, P0 ;  /* 0x0000001797337211 */ /* 0x080fe200000f0eff */
[----:B------:R-:W-:Y:S01]  /*51e0*/  IMAD R140, R140, UR4, RZ ;  /* 0x000000048c8c7c24 */ /* 0x000fe2000f8e02ff */
[-C--:B------:R-:W-:Y:S01]  /*51f0*/  LEA.HI.X.SX32 R166, R141, R23.reuse, 0x1, P6 ;  /* 0x000000178da67211 */ /* 0x080fe200030f0eff */
[----:B------:R-:W-:Y:S01]  /*5200*/  IMAD R125, R125, UR4, RZ ;  /* 0x000000047d7d7c24 */ /* 0x000fe2000f8e02ff */
[----:B--2---:R-:W-:Y:S01]  /*5210*/  LEA R56, P0, R126, R22, 0x1 ;  /* 0x000000167e387211 */ /* 0x004fe200078008ff */
[----:B------:R-:W-:Y:S01]  /*5220*/  IMAD R136, R136, UR4, RZ ;  /* 0x0000000488887c24 */ /* 0x000fe2000f8e02ff */
[----:B------:R-:W-:-:S02]  /*5230*/  LEA.HI.X.SX32 R53, R154, R23, 0x1, P4 ;  /* 0x000000179a357211 */ /* 0x000fc400020f0eff */
[-C--:B------:R-:W-:Y:S02]  /*5240*/  LEA R153, P6, R146, R22.reuse, 0x1 ;  /* 0x0000001692997211 */ /* 0x080fe400078c08ff */
[-C--:B------:R-:W-:Y:S01]  /*5250*/  LEA R163, P4, R137, R22.reuse, 0x1 ;  /* 0x0000001689a37211 */ /* 0x080fe200078808ff */
[----:B------:R-:W-:Y:S01]  /*5260*/  IMAD R19, R147, UR4, RZ ;  /* 0x0000000493137c24 */ /* 0x000fe2000f8e02ff */
[-C--:B------:R-:W-:Y:S01]  /*5270*/  LEA.HI.X.SX32 R57, R126, R23.reuse, 0x1, P0 ;  /* 0x000000177e397211 */ /* 0x080fe200000f0eff */
[----:B------:R-:W-:Y:S01]  /*5280*/  IMAD R145, R145, UR4, RZ ;  /* 0x0000000491917c24 */ /* 0x000fe2000f8e02ff */
[-C--:B------:R-:W-:Y:S01]  /*5290*/  LEA.HI.X.SX32 R160, R146, R23.reuse, 0x1, P6 ;  /* 0x0000001792a07211 */ /* 0x080fe200030f0eff */
[----:B------:R-:W-:Y:S01]  /*52a0*/  IMAD R130, R130, UR4, RZ ;  /* 0x0000000482827c24 */ /* 0x000fe2000f8e02ff */
[----:B------:R-:W-:Y:S01]  /*52b0*/  LEA R159, P0, R140, R22, 0x1 ;  /* 0x000000168c9f7211 */ /* 0x000fe200078008ff */
        /* <DEDUP_REMOVED lines=9> */
[----:B------:R-:W-:Y:S02]  /*5350*/  LEA R152, P0, R145, R22, 0x1 ;  /* 0x0000001691987211 */ /* 0x000fe400078008ff */
        /* <DEDUP_REMOVED lines=16> */
[----:B------:R-:W-:Y:S01]  /*5460*/  VIADD R116, R4, 0x3f ;  /* 0x0000003f04747836 */ /* 0x000fe20000000000 */
[----:B------:R-:W-:Y:S01]  /*5470*/  LEA R138, P0, R13, R22, 0x1 ;  /* 0x000000160d8a7211 */ /* 0x000fe200078008ff */
[----:B------:R-:W-:Y:S01]  /*5480*/  IMAD R139, R139, UR4, RZ ;  /* 0x000000048b8b7c24 */ /* 0x000fe2000f8e02ff */
[----:B------:R-:W-:-:S02]  /*5490*/  LEA.HI.X.SX32 R150, R129, R23, 0x1, P4 ;  /* 0x0000001781967211 */ /* 0x000fc400020f0eff */
[-C--:B------:R-:W-:Y:S02]  /*54a0*/  LEA R123, P6, R17, R22.reuse, 0x1 ;  /* 0x00000016117b7211 */ /* 0x080fe400078c08ff */
[-C--:B------:R-:W-:Y:S01]  /*54b0*/  LEA R137, P4, R14, R22.reuse, 0x1 ;  /* 0x000000160e897211 */ /* 0x080fe200078808ff */
[----:B------:R-:W-:Y:S01]  /*54c0*/  IMAD R20, R124, UR4, RZ ;  /* 0x000000047c147c24 */ /* 0x000fe2000f8e02ff */
[-C--:B------:R-:W-:Y:S02]  /*54d0*/  LEA.HI.X.SX32 R145, R13, R23.reuse, 0x1, P0 ;  /* 0x000000170d917211 */ /* 0x080fe400000f0eff */
[-C--:B------:R-:W-:Y:S02]  /*54e0*/  LEA.HI.X.SX32 R126, R17, R23.reuse, 0x1, P6 ;  /* 0x00000017117e7211 */ /* 0x080fe400030f0eff */
[----:B------:R-:W-:Y:S02]  /*54f0*/  LEA R132, P0, R139, R22, 0x1 ;  /* 0x000000168b847211 */ /* 0x000fe400078008ff */
[----:B------:R-:W-:-:S02]  /*5500*/  LEA.HI.X.SX32 R144, R14, R23, 0x1, P4 ;  /* 0x000000170e907211 */ /* 0x000fc400020f0eff */
[----:B------:R-:W-:Y:S01]  /*5510*/  ISETP.GT.AND P6, PT, R116, 0x3f, PT ;  /* 0x0000003f7400780c */ /* 0x000fe20003fc4270 */
[----:B------:R-:W-:-:S04]  /*5520*/  @!UP1 UIADD3 UR4, UPT, UPT, -UR7, 0x100000, URZ ;  /* 0x0010000007049890 */ /* 0x000fc8000fffe1ff */
[----:B------:R-:W-:Y:S02]  /*5530*/  @!UP1 USHF.L.U32 UR5, UR4, 0xb, URZ ;  /* 0x0000000b04059899 */ /* 0x000fe400080006ff */
[----:B------:R-:W-:Y:S01]  /*5540*/  @!UP1 USHF.L.U32 UR4, UR4, 0x1, URZ ;  /* 0x0000000104049899 */ /* 0x000fe200080006ff */
[-C--:B------:R-:W-:Y:S02]  /*5550*/  LEA R131, P4, R16, R22.reuse, 0x1 ;  /* 0x0000001610837211 */ /* 0x080fe400078808ff */
[-C--:B------:R-:W-:Y:S02]  /*5560*/  LEA.HI.X.SX32 R139, R139, R23.reuse, 0x1, P0 ;  /* 0x000000178b8b7211 */ /* 0x080fe400000f0eff */
[-C--:B------:R-:W-:Y:S02]  /*5570*/  LEA R130, P0, R18, R22.reuse, 0x1 ;  /* 0x0000001612827211 */ /* 0x080fe400078008ff */
[----:B------:R-:W-:Y:S01]  /*5580*/  LEA.HI.X.SX32 R136, R16, R23, 0x1, P4 ;  /* 0x0000001710887211 */ /* 0x000fe200020f0eff */
[----:B------:R-:W-:Y:S01]  /*5590*/  VOTEU.ALL UP1, P2 ;  /* 0x0000000000ff7886 */ /* 0x000fe20001020000 */
[----:B------:R-:W-:-:S02]  /*55a0*/  LEA R127, P4, R19, R22, 0x1 ;  /* 0x00000016137f7211 */ /* 0x000fc400078808ff */
[-C--:B------:R-:W-:Y:S02]  /*55b0*/  LEA.HI.X.SX32 R135, R18, R23.reuse, 0x1, P0 ;  /* 0x0000001712877211 */ /* 0x080fe400000f0eff */
[CC--:B------:R-:W-:Y:S01]  /*55c0*/  LEA R125, P0, R20.reuse, R22.reuse, 0x1 ;  /* 0x00000016147d7211 */ /* 0x0c0fe200078008ff */
[----:B------:R0:W1:Y:S01]  /*55d0*/  @!UP1 SYNCS.EXCH.64 URZ, [UR9+0x4008], UR4 ;  /* 0x0040080409ff95b2 */ /* 0x0000620008000100 */
[-C--:B------:R-:W-:Y:S02]  /*55e0*/  LEA.HI.X.SX32 R134, R19, R23.reuse, 0x1, P4 ;  /* 0x0000001713867211 */ /* 0x080fe400020f0eff */
[----:B------:R-:W-:Y:S02]  /*55f0*/  LEA R124, P4, R21, R22, 0x1 ;  /* 0x00000016157c7211 */ /* 0x000fe400078808ff */
[----:B------:R-:W-:Y:S02]  /*5600*/  LEA.HI.X.SX32 R128, R20, R23, 0x1, P0 ;  /* 0x0000001714807211 */ /* 0x000fe400000f0eff */
[----:B------:R-:W-:-:S02]  /*5610*/  ISETP.LT.AND P0, PT, R12, R4, P6 ;  /* 0x000000040c00720c */ /* 0x000fc40003701270 */
[----:B------:R-:W-:Y:S01]  /*5620*/  LEA.HI.X.SX32 R129, R21, R23, 0x1, P4 ;  /* 0x0000001715817211 */ /* 0x000fe200020f0eff */
[----:B0-----:R-:W-:Y:S10]  /*5630*/  @!P6 BRA `(.L_x_6) ;  /* 0x000000000084e947 */ /* 0x001ff40003800000 */
[----:B-----5:R-:W-:Y:S02]  /*5640*/  PRMT R29, R29, 0x5410, R30 ;  /* 0x000054101d1d7816 */ /* 0x020fe4000000001e */
[----:B------:R-:W-:Y:S02]  /*5650*/  PRMT R30, R31, 0x5410, R32 ;  /* 0x000054101f1e7816 */ /* 0x000fe40000000020 */
[----:B------:R-:W-:Y:S02]  /*5660*/  PRMT R31, R33, 0x5410, R34 ;  /* 0x00005410211f7816 */ /* 0x000fe40000000022 */
[----:B------:R-:W-:Y:S02]  /*5670*/  PRMT R32, R35, 0x5410, R36 ;  /* 0x0000541023207816 */ /* 0x000fe40000000024 */
[----:B------:R-:W-:Y:S02]  /*5680*/  PRMT R4, R120, 0x5410, R99 ;  /* 0x0000541078047816 */ /* 0x000fe40000000063 */
[----:B------:R-:W-:-:S02]  /*5690*/  PRMT R5, R118, 0x5410, R5 ;  /* 0x0000541076057816 */ /* 0x000fc40000000005 */
[----:B------:R-:W-:Y:S02]  /*56a0*/  PRMT R6, R98, 0x5410, R97 ;  /* 0x0000541062067816 */ /* 0x000fe40000000061 */
        /* <DEDUP_REMOVED lines=24> */
[----:B------:R-:W-:-:S04]  /*5830*/  PRMT R35, R169, 0x5410, R176 ;  /* 0x00005410a9237816 */ /* 0x000fc800000000b0 */
[----:B------:R0:W-:Y:S03]  /*5840*/  STTM.x32 tmem[UR10+0x40], R4 ;  /* 0x00004004000079ed */ /* 0x0001e600082c000a */
.L_x_6:
[----:B------:R-:W2:Y:S01]  /*5850*/  FENCE.VIEW.ASYNC.T ;  /* 0x00000000000073c6 */ /* 0x000ea20000000200 */
[----:B0-----:R-:W-:Y:S01]  /*5860*/  PRMT R4, RZ, 0x7610, R4 ;  /* 0x00007610ff047816 */ /* 0x001fe20000000004 */
[----:B-----5:R-:W-:Y:S01]  /*5870*/  IMAD.MOV.U32 R36, RZ, RZ, R41 ;  /* 0x000000ffff247224 */ /* 0x020fe200078e0029 */
[----:B------:R-:W-:Y:S01]  /*5880*/  PRMT R8, RZ, 0x7610, R8 ;  /* 0x00007610ff087816 */ /* 0x000fe20000000008 */
[----:B-12---:R-:W-:Y:S01]  /*5890*/  BAR.SYNC.DEFER_BLOCKING 0x0 ;  /* 0x0000000000007b1d */ /* 0x006fe20000010000 */
[----:B------:R-:W-:Y:S01]  /*58a0*/  IMAD.MOV.U32 R37, RZ, RZ, R174 ;  /* 0x000000ffff257224 */ /* 0x000fe200078e00ae */
[----:B------:R-:W-:Y:S01]  /*58b0*/  PRMT R12, RZ, 0x7610, R12 ;  /* 0x00007610ff0c7816 */ /* 0x000fe2000000000c */
        /* <DEDUP_REMOVED lines=59> */
[----:B------:R-:W2:Y:S01]  /*5c70*/  @P0 LDG.E.U16 R4, desc[UR22][R36.64] ;  /* 0x0000001624040981 */ /* 0x000ea2000c1e1500 */
[----:B------:R-:W-:-:S02]  /*5c80*/  IMAD.MOV.U32 R88, RZ, RZ, R131 ;  /* 0x000000ffff587224 */ /* 0x000fc400078e0083 */
[----:B------:R-:W-:Y:S01]  /*5c90*/  IMAD.MOV.U32 R89, RZ, RZ, R136 ;  /* 0x000000ffff597224 */ /* 0x000fe200078e0088 */
[----:B------:R-:W3:Y:S01]  /*5ca0*/  @P0 LDG.E.U16 R8, desc[UR22][R44.64] ;  /* 0x000000162c080981 */ /* 0x000ee2000c1e1500 */
[----:B------:R-:W-:Y:S02]  /*5cb0*/  IMAD.MOV.U32 R96, RZ, RZ, R125 ;  /* 0x000000ffff607224 */ /* 0x000fe400078e007d */
[----:B------:R-:W-:Y:S01]  /*5cc0*/  IMAD.MOV.U32 R97, RZ, RZ, R128 ;  /* 0x000000ffff617224 */ /* 0x000fe200078e0080 */
[----:B------:R-:W4:Y:S01]  /*5cd0*/  @P0 LDG.E.U16 R12, desc[UR22][R52.64] ;  /* 0x00000016340c0981 */ /* 0x000f22000c1e1500 */
[----:B------:R-:W-:Y:S02]  /*5ce0*/  IMAD.MOV.U32 R43, RZ, RZ, R165 ;  /* 0x000000ffff2b7224 */ /* 0x000fe400078e00a5 */
[----:B------:R-:W-:Y:S01]  /*5cf0*/  IMAD.MOV.U32 R58, RZ, RZ, R163 ;  /* 0x000000ffff3a7224 */ /* 0x000fe200078e00a3 */
[----:B------:R-:W4:Y:S01]  /*5d00*/  @P0 LDG.E.U16 R16, desc[UR22][R60.64] ;  /* 0x000000163c100981 */ /* 0x000f22000c1e1500 */
[----:B------:R-:W-:-:S02]  /*5d10*/  IMAD.MOV.U32 R59, RZ, RZ, R168 ;  /* 0x000000ffff3b7224 */ /* 0x000fc400078e00a8 */
[----:B------:R-:W-:Y:S01]  /*5d20*/  IMAD.MOV.U32 R66, RZ, RZ, R153 ;  /* 0x000000ffff427224 */ /* 0x000fe200078e0099 */
[----:B------:R-:W4:Y:S01]  /*5d30*/  @P0 LDG.E.U16 R20, desc[UR22][R68.64] ;  /* 0x0000001644140981 */ /* 0x000f22000c1e1500 */
        /* <DEDUP_REMOVED lines=12> */
[----:B------:R-:W-:Y:S01]  /*5e00*/  IMAD.MOV.U32 R99, RZ, RZ, R129 ;  /* 0x000000ffff637224 */ /* 0x000fe200078e0081 */
[----:B------:R-:W-:Y:S01]  /*5e10*/  SHF.R.S32.HI R118, RZ, 0x1f, R115 ;  /* 0x0000001fff767819 */ /* 0x000fe20000011473 */
[----:B------:R-:W0:Y:S01]  /*5e20*/  LDCU UR5, c[0x0][0x3a0] ;  /* 0x00007400ff0577ac */ /* 0x000e220008000800 */
[----:B------:R-:W4:Y:S04]  /*5e30*/  @P0 LDG.E.U16 R9, desc[UR22][R46.64] ;  /* 0x000000162e090981 */ /* 0x000f28000c1e1500 */
        /* <DEDUP_REMOVED lines=21> */
[----:B------:R-:W4:Y:S01]  /*5f90*/  @P0 LDG.E.U16 R35, desc[UR22][R98.64] ;  /* 0x0000001662230981 */ /* 0x000f22000c1e1500 */
[----:B------:R-:W-:-:S02]  /*5fa0*/  SHF.R.S32.HI R119, RZ, 0x6, R3 ;  /* 0x00000006ff777819 */ /* 0x000fc40000011403 */
[----:B------:R-:W-:Y:S01]  /*5fb0*/  SHF.L.U64.HI R115, R115, 0x1, R118 ;  /* 0x0000000173737819 */ /* 0x000fe20000010276 */
[----:B------:R-:W-:Y:S01]  /*5fc0*/  IMAD.SHL.U32 R118, R214, 0x40, RZ ;  /* 0x00000040d6767824 */ /* 0x000fe200078e00ff */
[----:B------:R-:W-:Y:S01]  /*5fd0*/  SGXT R119, R119, 0x1 ;  /* 0x000000017777781a */ /* 0x000fe20000000200 */
[----:B------:R-:W-:Y:S02]  /*5fe0*/  IMAD.SHL.U32 R117, R3, 0x2, RZ ;  /* 0x0000000203757824 */ /* 0x000fe400078e00ff */
[----:B------:R-:W-:Y:S01]  /*5ff0*/  IMAD.WIDE R114, R118, 0x2, R114 ;  /* 0x0000000276727825 */ /* 0x000fe200078e0272 */
[----:B------:R-:W-:-:S04]  /*6000*/  LOP3.LUT R120, R119, 0x90, RZ, 0xc0, !PT ;  /* 0x0000009077787812 */ /* 0x000fc800078ec0ff */
[----:B------:R-:W-:Y:S02]  /*6010*/  LOP3.LUT R117, R120, 0x7e, R117, 0x78, !PT ;  /* 0x0000007e78757812 */ /* 0x000fe400078e7875 */
[----:B------:R-:W-:Y:S02]  /*6020*/  IADD3 R120, P3, PT, R114, UR12, RZ ;  /* 0x0000000c72787c10 */ /* 0x000fe4000ff7e0ff */
[----:B------:R-:W-:Y:S02]  /*6030*/  LOP3.LUT R114, R117, 0x20, RZ, 0x3c, !PT ;  /* 0x0000002075727812 */ /* 0x000fe400078e3cff */
[----:B------:R-:W-:Y:S02]  /*6040*/  IADD3.X R122, PT, PT, R115, UR13, RZ, P3, !PT ;  /* 0x0000000d737a7c10 */ /* 0x000fe40009ffe4ff */
[----:B------:R-:W-:Y:S01]  /*6050*/  LOP3.LUT R115, R117, 0x40, RZ, 0x3c, !PT ;  /* 0x0000004075737812 */ /* 0x000fe200078e3cff */
[----:B0-----:R-:W-:-:S04]  /*6060*/  UIADD3 UR7, UPT, UPT, UR5, 0x3f, URZ ;  /* 0x0000003f05077890 */ /* 0x001fc8000fffe0ff */
[----:B------:R-:W-:-:S04]  /*6070*/  USHF.R.S32.HI UR5, URZ, 0x1f, UR7 ;  /* 0x0000001fff057899 */ /* 0x000fc80008011407 */
[----:B------:R-:W-:Y:S01]  /*6080*/  ULEA.HI UR7, UR5, UR7, URZ, 0x6 ;  /* 0x0000000705077291 */ /* 0x000fe2000f8f30ff */
[----:B------:R-:W-:Y:S01]  /*6090*/  ISETP.NE.U32.AND P0, PT, R142, RZ, PT ;  /* 0x000000ff8e00720c */ /* 0x000fe20003f05070 */
[----:B------:R-:W-:Y:S02]  /*60a0*/  UIADD3 UR5, UPT, UPT, UR9, 0x2000, URZ ;  /* 0x0000200009057890 */ /* 0x000fe4000fffe0ff */
[----:B------:R-:W-:Y:S01]  /*60b0*/  USHF.R.S32.HI UR7, URZ, 0x6, UR7 ;  /* 0x00000006ff077899 */ /* 0x000fe20008011407 */
[----:B------:R-:W-:Y:S01]  /*60c0*/  ISETP.LT.OR P1, PT, R116, 0x40, P0 ;  /* 0x000000407400780c */ /* 0x000fe20000721670 */
[----:B------:R-:W-:Y:S02]  /*60d0*/  USHF.R.U32.HI UR5, URZ, 0x4, UR5 ;  /* 0x00000004ff057899 */ /* 0x000fe40008011605 */
[----:B------:R-:W-:Y:S02]  /*60e0*/  UISETP.LT.AND UP1, UPT, UR7, 0x1, UPT ;  /* 0x000000010700788c */ /* 0x000fe4000bf21270 */
[----:B------:R-:W-:-:S02]  /*60f0*/  USGXT.U32 UR18, UR5, 0xe ;  /* 0x0000000e0512789a */ /* 0x000fc40008000000 */
[----:B------:R-:W-:Y:S02]  /*6100*/  USEL UR5, UR7, 0x1, !UP1 ;  /* 0x0000000107057887 */ /* 0x000fe4000c800000 */
[----:B------:R-:W-:Y:S02]  /*6110*/  UIADD3 UR14, UP1, UPT, UR18, 0x2, URZ ;  /* 0x00000002120e7890 */ /* 0x000fe4000ff3e0ff */
[----:B------:R-:W-:Y:S01]  /*6120*/  UIADD3 UR7, UPT, UPT, UR5, -0x1, URZ ;  /* 0xffffffff05077890 */ /* 0x000fe2000fffe0ff */
[----:B------:R-:W-:Y:S01]  /*6130*/  UMOV UR4, URZ ;  /* 0x000000ff00047c82 */ /* 0x000fe20008000000 */
[----:B------:R-:W-:Y:S02]  /*6140*/  UIADD3 UR11, UPT, UPT, UR8, 0x40, URZ ;  /* 0x00000040080b7890 */ /* 0x000fe4000fffe0ff */
[----:B------:R-:W-:Y:S02]  /*6150*/  UIADD3.X UR15, UPT, UPT, UR4, 0x40004040, URZ, UP1, !UPT ;  /* 0x40004040040f7890 */ /* 0x000fe40008ffe4ff */
[----:B------:R-:W-:Y:S01]  /*6160*/  UISETP.NE.U32.AND UP1, UPT, UR7, URZ, UPT ;  /* 0x000000ff0700728c */ /* 0x000fe2000bf25070 */
[----:B------:R-:W-:-:S02]  /*6170*/  IMAD.SHL.U32 R215, R215, 0x40, RZ ;  /* 0x00000040d7d77824 */ /* 0x000fc400078e00ff */
[C---:B------:R-:W-:Y:S02]  /*6180*/  IMAD.SHL.U32 R213, R214.reuse, 0x10, RZ ;  /* 0x00000010d6d57824 */ /* 0x040fe400078e00ff */
[C---:B------:R-:W-:Y:S02]  /*6190*/  IMAD R211, R214.reuse, 0x11, RZ ;  /* 0x00000011d6d37824 */ /* 0x040fe400078e02ff */
[C---:B------:R-:W-:Y:S02]  /*61a0*/  IMAD R209, R214.reuse, 0x12, RZ ;  /* 0x00000012d6d17824 */ /* 0x040fe400078e02ff */
[C---:B------:R-:W-:Y:S02]  /*61b0*/  IMAD R207, R214.reuse, 0x13, RZ ;  /* 0x00000013d6cf7824 */ /* 0x040fe400078e02ff */
[C---:B------:R-:W-:Y:S02]  /*61c0*/  IMAD R205, R214.reuse, 0x14, RZ ;  /* 0x00000014d6cd7824 */ /* 0x040fe400078e02ff */
[----:B------:R-:W-:-:S02]  /*61d0*/  IMAD R203, R214, 0x15, RZ ;  /* 0x00000015d6cb7824 */ /* 0x000fc400078e02ff */
[C---:B------:R-:W-:Y:S02]  /*61e0*/  IMAD R201, R214.reuse, 0x16, RZ ;  /* 0x00000016d6c97824 */ /* 0x040fe400078e02ff */
        /* <DEDUP_REMOVED lines=9> */
[C---:B------:R-:W-:Y:S02]  /*6280*/  IMAD.SHL.U32 R181, R214.reuse, 0x20, RZ ;  /* 0x00000020d6b57824 */ /* 0x040fe400078e00ff */
        /* <DEDUP_REMOVED lines=26> */
[----:B------:R-:W-:Y:S01]  /*6430*/  IMAD R127, R214, 0x3b, RZ ;  /* 0x0000003bd67f7824 */ /* 0x000fe200078e02ff */
[----:B--2---:R0:W-:Y:S04]  /*6440*/  STS.U16 [R117+UR9], R4 ;  /* 0x0000000475007988 */ /* 0x0041e80008000409 */
[----:B---3--:R-:W-:Y:S04]  /*6450*/  STS.U16 [R117+UR9+0x400], R8 ;  /* 0x0004000875007988 */ /* 0x008fe80008000409 */
[----:B----4-:R-:W-:Y:S01]  /*6460*/  STS.U16 [R117+UR9+0x800], R12 ;  /* 0x0008000c75007988 */ /* 0x010fe20008000409 */
[----:B0-----:R-:W-:-:S03]  /*6470*/  LOP3.LUT R4, R117, 0x60, RZ, 0x3c, !PT ;  /* 0x0000006075047812 */ /* 0x001fc600078e3cff */
[----:B------:R-:W-:Y:S04]  /*6480*/  STS.U16 [R117+UR9+0xc00], R16 ;  /* 0x000c001075007988 */ /* 0x000fe80008000409 */
[----:B------:R-:W-:Y:S04]  /*6490*/  STS.U16 [R117+UR9+0x1000], R20 ;  /* 0x0010001475007988 */ /* 0x000fe80008000409 */
[----:B------:R-:W-:Y:S04]  /*64a0*/  STS.U16 [R117+UR9+0x1400], R24 ;  /* 0x0014001875007988 */ /* 0x000fe80008000409 */
[----:B------:R-:W-:Y:S04]  /*64b0*/  STS.U16 [R117+UR9+0x1800], R28 ;  /* 0x0018001c75007988 */ /* 0x000fe80008000409 */
[----:B------:R-:W-:Y:S04]  /*64c0*/  STS.U16 [R117+UR9+0x1c00], R32 ;  /* 0x001c002075007988 */ /* 0x000fe80008000409 */
[----:B------:R0:W-:Y:S04]  /*64d0*/  STS.U16 [R114+UR9+0x100], R5 ;  /* 0x0001000572007988 */ /* 0x0001e80008000409 */
        /* <DEDUP_REMOVED lines=22> */
[----:B------:R1:W-:Y:S01]  /*6640*/  STS.U16 [R4+UR9+0x1f00], R35 ;  /* 0x001f002304007988 */ /* 0x0003e20008000409 */
[----:B------:R2:W-:Y:S06]  /*6650*/  MEMBAR.ALL.CTA ;  /* 0x0000000000007992 */ /* 0x0005ec0000008000 */
[----:B--2---:R-:W2:Y:S01]  /*6660*/  FENCE.VIEW.ASYNC.S ;  /* 0x00000000000073c6 */ /* 0x004ea20000000000 */
[----:B0-----:R-:W-:Y:S01]  /*6670*/  SHF.R.S32.HI R5, RZ, 0x1f, R214 ;  /* 0x0000001fff057819 */ /* 0x001fe200000114d6 */
[----:B------:R-:W-:-:S02]  /*6680*/  IMAD R125, R214, 0x3c, RZ ;  /* 0x0000003cd67d7824 */ /* 0x000fc400078e02ff */
[C---:B------:R-:W-:Y:S02]  /*6690*/  IMAD R123, R214.reuse, 0x3d, RZ ;  /* 0x0000003dd67b7824 */ /* 0x040fe400078e02ff */
[C---:B------:R-:W-:Y:S02]  /*66a0*/  IMAD R121, R214.reuse, 0x3e, RZ ;  /* 0x0000003ed6797824 */ /* 0x040fe400078e02ff */
[----:B------:R-:W-:Y:S01]  /*66b0*/  IMAD R119, R214, 0x3f, RZ ;  /* 0x0000003fd6777824 */ /* 0x000fe200078e02ff */
[----:B--2---:R-:W-:Y:S06]  /*66c0*/  BAR.SYNC.DEFER_BLOCKING 0x0 ;  /* 0x0000000000007b1d */ /* 0x004fec0000010000 */
[----:B-1----:R-:W-:Y:S05]  /*66d0*/  @P1 BRA `(.L_x_7) ;  /* 0x0000000000701947 */ /* 0x002fea0003800000 */
[----:B------:R-:W-:Y:S01]  /*66e0*/  USHF.R.U32.HI UR12, URZ, 0x4, UR9 ;  /* 0x00000004ff0c7899 */ /* 0x000fe20008011609 */
[----:B------:R-:W-:Y:S01]  /*66f0*/  UMOV UR4, URZ ;  /* 0x000000ff00047c82 */ /* 0x000fe20008000000 */
[----:B------:R-:W-:Y:S02]  /*6700*/  UIADD3 UR16, UPT, UPT, UR8, 0x48, URZ ;  /* 0x0000004808107890 */ /* 0x000fe4000fffe0ff */
[----:B------:R-:W-:Y:S02]  /*6710*/  USGXT.U32 UR12, UR12, 0xe ;  /* 0x0000000e0c0c789a */ /* 0x000fe40008000000 */
[----:B------:R-:W-:Y:S02]  /*6720*/  UIADD3 UR17, UPT, UPT, UR8, 0x50, URZ ;  /* 0x0000005008117890 */ /* 0x000fe4000fffe0ff */
[----:B------:R-:W-:Y:S02]  /*6730*/  UIADD3 UR26, UP2, UPT, UR12, 0x2, URZ ;  /* 0x000000020c1a7890 */ /* 0x000fe4000ff5e0ff */
[----:B------:R-:W-:-:S02]  /*6740*/  UIADD3 UR19, UPT, UPT, UR8, 0x58, URZ ;  /* 0x0000005808137890 */ /* 0x000fc4000fffe0ff */
[----:B------:R-:W-:Y:S01]  /*6750*/  UIADD3.X UR27, UPT, UPT, UR4, 0x40004040, URZ, UP2, !UPT ;  /* 0x40004040041b7890 */ /* 0x000fe200097fe4ff */
[----:B------:R-:W-:Y:S01]  /*6760*/  UMOV UR28, 0x0 ;  /* 0x00000000001c7882 */ /* 0x000fe20000000000 */
[----:B------:R-:W-:Y:S02]  /*6770*/  UMOV UR29, 0x8100010 ;  /* 0x08100010001d7882 */ /* 0x000fe40000000000 */
[----:B------:R-:W-:Y:S02]  /*6780*/  UIADD3.64 UR20, UPT, UPT, UR26, 0x2, URZ ;  /* 0x000000021a147897 */ /* 0x000fe4000fffe0ff */
[----:B------:R-:W-:Y:S01]  /*6790*/  UIADD3.64 UR24, UPT, UPT, UR26, 0x4, URZ ;  /* 0x000000041a187897 */ /* 0x000fe2000fffe0ff */
[----:B------:R-:W-:Y:S01]  /*67a0*/  UMOV UR13, 0x40004040 ;  /* 0x40004040000d7882 */ /* 0x000fe20000000000 */
[----:B------:R-:W-:Y:S01]  /*67b0*/  UMOV UR30, 0x0 ;  /* 0x00000000001e7882 */ /* 0x000fe20000000000 */
[----:B------:R-:W-:Y:S01]  /*67c0*/  UMOV UR31, 0x8100010 ;  /* 0x08100010001f7882 */ /* 0x000fe20000000000 */
[----:B------:R-:W-:Y:S01]  /*67d0*/  UMOV UR32, 0x0 ;  /* 0x0000000000207882 */ /* 0x000fe20000000000 */
[----:B------:R-:W-:Y:S01]  /*67e0*/  UMOV UR33, 0x8100010 ;  /* 0x0810001000217882 */ /* 0x000fe20000000000 */
[----:B------:R-:W-:Y:S01]  /*67f0*/  UMOV UR4, UR6 ;  /* 0x0000000600047c82 */ /* 0x000fe20008000000 */
[----:B------:R-:W-:Y:S01]  /*6800*/  UMOV UR5, URZ ;  /* 0x000000ff00057c82 */ /* 0x000fe20008000000 */
[----:B------:R0:W-:Y:S01]  /*6810*/  UTCHMMA tmem[UR11], gdesc[UR12], tmem[UR8], tmem[UR28], idesc[UR29], !UPT ;  /* 0x00ff1c0c0b0079ea */ /* 0x0001e2000f800008 */
[----:B------:R-:W-:Y:S01]  /*6820*/  UMOV UR34, 0x0 ;  /* 0x0000000000227882 */ /* 0x000fe20000000000 */
[----:B------:R-:W-:Y:S01]  /*6830*/  UMOV UR35, 0x8100010 ;  /* 0x0810001000237882 */ /* 0x000fe20000000000 */
[----:B------:R0:W-:Y:S01]  /*6840*/  UTCHMMA tmem[UR16], gdesc[UR26], tmem[UR8], tmem[UR30], idesc[UR31], UPT ;  /* 0x00ff1e1a100079ea */ /* 0x0001e2000b800008 */
[----:B------:R-:W-:Y:S01]  /*6850*/  UMOV UR4, UR4 ;  /* 0x0000000400047c82 */ /* 0x000fe20008000000 */
[----:B------:R0:W-:Y:S01]  /*6860*/  UTCHMMA tmem[UR17], gdesc[UR20], tmem[UR8], tmem[UR32], idesc[UR33], UPT ;  /* 0x00ff2014110079ea */ /* 0x0001e2000b800008 */
[----:B------:R0:W-:Y:S01]  /*6870*/  UTCHMMA tmem[UR19], gdesc[UR24], tmem[UR8], tmem[UR34], idesc[UR35], UPT ;  /* 0x00ff2218130079ea */ /* 0x0001e2000b800008 */
[----:B------:R0:W-:Y:S01]  /*6880*/  UTCBAR [UR4], URZ ;  /* 0x000000ff040073e9 */ /* 0x0001e200080000ff */
[----:B------:R-:W-:Y:S01]  /*6890*/  NOP ;  /* 0x0000000000007918 */ /* 0x000fe20000000000 */
.L_x_7:
[C---:B------:R-:W-:Y:S01]  /*68a0*/  SHF.L.U64.HI R116, R214.reuse, 0x1, R5 ;  /* 0x00000001d6747819 */ /* 0x040fe20000010205 */
[----:B------:R-:W-:Y:S01]  /*68b0*/  IMAD R117, R214, 0x9, RZ ;  /* 0x00000009d6757824 */ /* 0x000fe200078e02ff */
[----:B0-----:R-:W-:Y:S01]  /*68c0*/  UMOV UR4, URZ ;  /* 0x000000ff00047c82 */ /* 0x001fe20008000000 */
[----:B------:R-:W-:Y:S05]  /*68d0*/  BRA.U !UP1, `(.L_x_8) ;  /* 0x0000002909847547 */ /* 0x000fea000b800000 */
[----:B------:R-:W-:Y:S01]  /*68e0*/  IMAD.MOV.U32 R114, RZ, RZ, R120 ;  /* 0x000000ffff727224 */ /* 0x000fe200078e0078 */
[----:B------:R-:W-:Y:S01]  /*68f0*/  UIADD3.64 UR24, UPT, UPT, UR14, 0x2, URZ ;  /* 0x000000020e187897 */ /* 0x000fe2000fffe0ff */
[----:B------:R-:W-:Y:S01]  /*6900*/  IMAD.MOV.U32 R115, RZ, RZ, R122 ;  /* 0x000000ffff737224 */ /* 0x000fe200078e007a */
[----:B------:R-:W-:Y:S01]  /*6910*/  UIADD3.64 UR26, UPT, UPT, UR14, 0x4, URZ ;  /* 0x000000040e1a7897 */ /* 0x000fe2000fffe0ff */
[----:B------:R-:W-:Y:S01]  /*6920*/  UMOV UR19, UR7 ;  /* 0x0000000700137c82 */ /* 0x000fe20008000000 */
[----:B------:R-:W-:Y:S01]  /*6930*/  UMOV UR20, 0x1 ;  /* 0x0000000100147882 */ /* 0x000fe20000000000 */
[----:B------:R-:W-:-:S09]  /*6940*/  UMOV UR5, URZ ;  /* 0x000000ff00057c82 */ /* 0x000fd20008000000 */
.L_x_11:
[----:B-1----:R-:W-:Y:S02]  /*6950*/  SHF.R.S32.HI R7, RZ, 0x1f, R100 ;  /* 0x0000001fff077819 */ /* 0x002fe40000011464 */
[----:B------:R-:W-:Y:S02]  /*6960*/  SHF.R.S32.HI R10, RZ, 0x1f, R107 ;  /* 0x0000001fff0a7819 */ /* 0x000fe4000001146b */
[----:B------:R-:W-:Y:S02]  /*6970*/  ISETP.GT.AND P3, PT, R112, 0x3, PT ;  /* 0x000000037000780c */ /* 0x000fe40003f64270 */
[C---:B------:R-:W-:Y:S02]  /*6980*/  LEA R6, P6, R100.reuse, R114, 0x1 ;  /* 0x0000007264067211 */ /* 0x040fe400078c08ff */
[----:B------:R-:W-:Y:S02]  /*6990*/  SHF.L.U64.HI R4, R100, 0x1, R7 ;  /* 0x0000000164047819 */ /* 0x000fe40000010207 */
[----:B------:R-:W-:-:S02]  /*69a0*/  ISETP.GT.AND P4, PT, R112, 0x2, PT ;  /* 0x000000027000780c */ /* 0x000fc40003f84270 */
[----:B------:R-:W-:Y:S01]  /*69b0*/  SHF.R.S32.HI R14, RZ, 0x1f, R101 ;  /* 0x0000001fff0e7819 */ /* 0x000fe20000011465 */
[----:B------:R-:W-:Y:S01]  /*69c0*/  IMAD.X R7, R115, 0x1, R4, P6 ;  /* 0x0000000173077824 */ /* 0x000fe200030e0604 */
[----:B------:R-:W-:Y:S02]  /*69d0*/  ISETP.GT.AND P1, PT, R112, 0x4, PT ;  /* 0x000000047000780c */ /* 0x000fe40003f24270 */
[CC--:B------:R-:W-:Y:S02]  /*69e0*/  LEA R8, P5, R107.reuse, R114.reuse, 0x1 ;  /* 0x000000726b087211 */ /* 0x0c0fe400078a08ff */
[----:B------:R-:W-:Y:S02]  /*69f0*/  SHF.L.U64.HI R12, R107, 0x1, R10 ;  /* 0x000000016b0c7819 */ /* 0x000fe4000001020a */
[C---:B------:R-:W-:Y:S02]  /*6a00*/  LEA R10, P6, R101.reuse, R114, 0x1 ;  /* 0x00000072650a7211 */ /* 0x040fe400078c08ff */
[----:B------:R-:W-:Y:S01]  /*6a10*/  SHF.L.U64.HI R14, R101, 0x1, R14 ;  /* 0x00000001650e7819 */ /* 0x000fe2000001020e */
[----:B------:R-:W-:Y:S01]  /*6a20*/  IMAD.X R9, R115, 0x1, R12, P5 ;  /* 0x0000000173097824 */ /* 0x000fe200028e060c */
[----:B------:R-:W-:-:S02]  /*6a30*/  PRMT R122, RZ, 0x7610, R122 ;  /* 0x00007610ff7a7816 */ /* 0x000fc4000000007a */
[----:B------:R-:W-:Y:S01]  /*6a40*/  PRMT R5, RZ, 0x7610, R5 ;  /* 0x00007610ff057816 */ /* 0x000fe20000000005 */
[----:B------:R-:W-:Y:S01]  /*6a50*/  IMAD.X R11, R115, 0x1, R14, P6 ;  /* 0x00000001730b7824 */ /* 0x000fe200030e060e */
[----:B------:R-:W-:Y:S02]  /*6a60*/  PRMT R217, RZ, 0x7610, R217 ;  /* 0x00007610ffd97816 */ /* 0x000fe400000000d9 */
[----:B------:R-:W-:Y:S01]  /*6a70*/  SHF.R.S32.HI R13, RZ, 0x1f, R104 ;  /* 0x0000001fff0d7819 */ /* 0x000fe20000011468 */
[----:B------:R-:W2:Y:S01]  /*6a80*/  @P3 LDG.E.U16 R122, desc[UR22][R8.64] ;  /* 0x00000016087a3981 */ /* 0x000ea2000c1e1500 */
[----:B------:R-:W-:Y:S02]  /*6a90*/  SHF.R.S32.HI R15, RZ, 0x1f, R106 ;  /* 0x0000001fff0f7819 */ /* 0x000fe4000001146a */
[----:B------:R-:W-:Y:S01]  /*6aa0*/  ISETP.GT.AND P3, PT, R112, 0x6, PT ;  /* 0x000000067000780c */ /* 0x000fe20003f64270 */
[----:B------:R0:W2:Y:S01]  /*6ab0*/  @P4 LDG.E.U16 R5, desc[UR22][R6.64] ;  /* 0x0000001606054981 */ /* 0x0000a2000c1e1500 */
[----:B------:R-:W-:-:S02]  /*6ac0*/  LEA R12, P6, R104, R114, 0x1 ;  /* 0x00000072680c7211 */ /* 0x000fc400078c08ff */
[----:B------:R-:W-:Y:S01]  /*6ad0*/  SHF.L.U64.HI R4, R104, 0x1, R13 ;  /* 0x0000000168047819 */ /* 0x000fe2000001020d */
[----:B------:R1:W5:Y:S01]  /*6ae0*/  @P1 LDG.E.U16 R217, desc[UR22][R10.64] ;  /* 0x000000160ad91981 */ /* 0x000362000c1e1500 */
[C---:B------:R-:W-:Y:S02]  /*6af0*/  ISETP.GT.AND P4, PT, R112.reuse, 0x5, PT ;  /* 0x000000057000780c */ /* 0x040fe40003f84270 */
[----:B------:R-:W-:Y:S02]  /*6b00*/  SHF.R.S32.HI R14, RZ, 0x1f, R111 ;  /* 0x0000001fff0e7819 */ /* 0x000fe4000001146f */
[----:B------:R-:W-:Y:S02]  /*6b10*/  ISETP.GT.AND P1, PT, R112, 0x7, PT ;  /* 0x000000077000780c */ /* 0x000fe40003f24270 */
[C---:B0-----:R-:W-:Y:S01]  /*6b20*/  LEA R6, P5, R106.reuse, R114, 0x1 ;  /* 0x000000726a067211 */ /* 0x041fe200078a08ff */
[----:B------:R-:W-:Y:S01]  /*6b30*/  IMAD.X R13, R115, 0x1, R4, P6 ;  /* 0x00000001730d7824 */ /* 0x000fe200030e0604 */
[----:B-1----:R-:W-:-:S02]  /*6b40*/  SHF.L.U64.HI R10, R106, 0x1, R15 ;  /* 0x000000016a0a7819 */ /* 0x002fc4000001020f */
[C---:B------:R-:W-:Y:S02]  /*6b50*/  LEA R8, P6, R111.reuse, R114, 0x1 ;  /* 0x000000726f087211 */ /* 0x040fe400078c08ff */
[----:B------:R-:W-:Y:S01]  /*6b60*/  SHF.L.U64.HI R14, R111, 0x1, R14 ;  /* 0x000000016f0e7819 */ /* 0x000fe2000001020e */
[C---:B------:R-:W-:Y:S01]  /*6b70*/  IMAD.X R7, R115.reuse, 0x1, R10, P5 ;  /* 0x0000000173077824 */ /* 0x040fe200028e060a */
[----:B------:R-:W-:Y:S02]  /*6b80*/  PRMT R32, RZ, 0x7610, R32 ;  /* 0x00007610ff207816 */ /* 0x000fe40000000020 */
[----:B------:R-:W-:Y:S01]  /*6b90*/  PRMT R120, RZ, 0x7610, R120 ;  /* 0x00007610ff787816 */ /* 0x000fe20000000078 */
[----:B------:R-:W-:Y:S01]  /*6ba0*/  IMAD.X R9, R115, 0x1, R14, P6 ;  /* 0x0000000173097824 */ /* 0x000fe200030e060e */
[----:B------:R-:W-:Y:S02]  /*6bb0*/  PRMT R33, RZ, 0x7610, R33 ;  /* 0x00007610ff217816 */ /* 0x000fe40000000021 */
[----:B------:R-:W-:Y:S01]  /*6bc0*/  SHF.R.S32.HI R11, RZ, 0x1f, R102 ;  /* 0x0000001fff0b7819 */ /* 0x000fe20000011466 */
[----:B------:R-:W5:Y:S01]  /*6bd0*/  @P3 LDG.E.U16 R32, desc[UR22][R6.64] ;  /* 0x0000001606203981 */ /* 0x000f62000c1e1500 */
[----:B------:R-:W-:-:S02]  /*6be0*/  SHF.R.S32.HI R14, RZ, 0x1f, R117 ;  /* 0x0000001fff0e7819 */ /* 0x000fc40000011475 */
[----:B------:R-:W-:Y:S01]  /*6bf0*/  ISETP.GT.AND P3, PT, R112, 0x9, PT ;  /* 0x000000097000780c */ /* 0x000fe20003f64270 */
[----:B------:R0:W5:Y:S01]  /*6c00*/  @P4 LDG.E.U16 R120, desc[UR22][R12.64] ;  /* 0x000000160c784981 */ /* 0x000162000c1e1500 */
[C---:B------:R-:W-:Y:S02]  /*6c10*/  LEA R10, P6, R102.reuse, R114, 0x1 ;  /* 0x00000072660a7211 */ /* 0x040fe400078c08ff */
[----:B------:R-:W-:Y:S01]  /*6c20*/  SHF.L.U64.HI R4, R102, 0x1, R11 ;  /* 0x0000000166047819 */ /* 0x000fe2000001020b */
[----:B------:R1:W5:Y:S01]  /*6c30*/  @P1 LDG.E.U16 R33, desc[UR22][R8.64] ;  /* 0x0000001608211981 */ /* 0x000362000c1e1500 */
[C---:B------:R-:W-:Y:S02]  /*6c40*/  ISETP.GT.AND P4, PT, R112.reuse, 0x8, PT ;  /* 0x000000087000780c */ /* 0x040fe40003f84270 */
[----:B------:R-:W-:Y:S02]  /*6c50*/  SHF.R.S32.HI R16, RZ, 0x1f, R103 ;  /* 0x0000001fff107819 */ /* 0x000fe40000011467 */
[----:B------:R-:W-:-:S02]  /*6c60*/  ISETP.GT.AND P1, PT, R112, 0xa, PT ;  /* 0x0000000a7000780c */ /* 0x000fc40003f24270 */
[CC--:B0-----:R-:W-:Y:S02]  /*6c70*/  LEA R12, P5, R117.reuse, R114.reuse, 0x1 ;  /* 0x00000072750c7211 */ /* 0x0c1fe400078a08ff */
[----:B------:R-:W-:Y:S01]  /*6c80*/  SHF.L.U64.HI R14, R117, 0x1, R14 ;  /* 0x00000001750e7819 */ /* 0x000fe2000001020e */
[----:B------:R-:W-:Y:S01]  /*6c90*/  IMAD.X R11, R115, 0x1, R4, P6 ;  /* 0x00000001730b7824 */ /* 0x000fe200030e0604 */
[C---:B------:R-:W-:Y:S02]  /*6ca0*/  LEA R6, P6, R103.reuse, R114, 0x1 ;  /* 0x0000007267067211 */ /* 0x040fe400078c08ff */
[----:B------:R-:W-:Y:S01]  /*6cb0*/  SHF.L.U64.HI R16, R103, 0x1, R16 ;  /* 0x0000000167107819 */ /* 0x000fe20000010210 */
[C---:B------:R-:W-:Y:S01]  /*6cc0*/  IMAD.X R13, R115.reuse, 0x1, R14, P5 ;  /* 0x00000001730d7824 */ /* 0x040fe200028e060e */
[----:B------:R-:W-:Y:S02]  /*6cd0*/  PRMT R35, RZ, 0x7610, R35 ;  /* 0x00007610ff237816 */ /* 0x000fe40000000023 */
[----:B------:R-:W-:Y:S01]  /*6ce0*/  PRMT R34, RZ, 0x7610, R34 ;  /* 0x00007610ff227816 */ /* 0x000fe20000000022 */
[----:B------:R-:W-:Y:S01]  /*6cf0*/  IMAD.X R7, R115, 0x1, R16, P6 ;  /* 0x0000000173077824 */ /* 0x000fe200030e0610 */
[----:B------:R-:W-:-:S02]  /*6d00*/  PRMT R28, RZ, 0x7610, R28 ;  /* 0x00007610ff1c7816 */ /* 0x000fc4000000001c */
[----:B------:R-:W-:Y:S01]  /*6d10*/  SHF.R.S32.HI R4, RZ, 0x1f, R105 ;  /* 0x0000001fff047819 */ /* 0x000fe20000011469 */
[----:B------:R-:W5:Y:S01]  /*6d20*/  @P3 LDG.E.U16 R35, desc[UR22][R12.64] ;  /* 0x000000160c233981 */ /* 0x000f62000c1e1500 */
[----:B-1----:R-:W-:Y:S02]  /*6d30*/  SHF.R.S32.HI R9, RZ, 0x1f, R108 ;  /* 0x0000001fff097819 */ /* 0x002fe4000001146c */
[C---:B------:R-:W-:Y:S01]  /*6d40*/  ISETP.GT.AND P3, PT, R112.reuse, 0xc, PT ;  /* 0x0000000c7000780c */ /* 0x040fe20003f64270 */
[----:B------:R0:W5:Y:S01]  /*6d50*/  @P4 LDG.E.U16 R34, desc[UR22][R10.64] ;  /* 0x000000160a224981 */ /* 0x000162000c1e1500 */
[C---:B------:R-:W-:Y:S02]  /*6d60*/  LEA R8, P6, R105.reuse, R114, 0x1 ;  /* 0x0000007269087211 */ /* 0x040fe400078c08ff */
[----:B------:R-:W-:Y:S01]  /*6d70*/  SHF.L.U64.HI R4, R105, 0x1, R4 ;  /* 0x0000000169047819 */ /* 0x000fe20000010204 */
[----:B------:R1:W5:Y:S01]  /*6d80*/  @P1 LDG.E.U16 R28, desc[UR22][R6.64] ;  /* 0x00000016061c1981 */ /* 0x000362000c1e1500 */
[----:B------:R-:W-:-:S02]  /*6d90*/  ISETP.GT.AND P4, PT, R112, 0xb, PT ;  /* 0x0000000b7000780c */ /* 0x000fc40003f84270 */
[----:B------:R-:W-:Y:S02]  /*6da0*/  SHF.R.S32.HI R14, RZ, 0x1f, R109 ;  /* 0x0000001fff0e7819 */ /* 0x000fe4000001146d */
[----:B------:R-:W-:Y:S02]  /*6db0*/  ISETP.GT.AND P1, PT, R112, 0xd, PT ;  /* 0x0000000d7000780c */ /* 0x000fe40003f24270 */
[CC--:B0-----:R-:W-:Y:S02]  /*6dc0*/  LEA R10, P5, R108.reuse, R114.reuse, 0x1 ;  /* 0x000000726c0a7211 */ /* 0x0c1fe400078a08ff */
[----:B-1----:R-:W-:Y:S01]  /*6dd0*/  SHF.L.U64.HI R6, R108, 0x1, R9 ;  /* 0x000000016c067819 */ /* 0x002fe20000010209 */
[----:B------:R-:W-:Y:S01]  /*6de0*/  IMAD.X R9, R115, 0x1, R4, P6 ;  /* 0x0000000173097824 */ /* 0x000fe200030e0604 */
        /* <DEDUP_REMOVED lines=8> */
[----:B------:R-:W5:Y:S01]  /*6e70*/  @P3 LDG.E.U16 R30, desc[UR22][R10.64] ;  /* 0x000000160a1e3981 */ /* 0x000f62000c1e1500 */
[----:B------:R-:W-:Y:S02]  /*6e80*/  SHF.R.S32.HI R14, RZ, 0x1f, R113 ;  /* 0x0000001fff0e7819 */ /* 0x000fe40000011471 */
[----:B------:R-:W-:Y:S01]  /*6e90*/  ISETP.GT.AND P3, PT, R112, 0xf, PT ;  /* 0x0000000f7000780c */ /* 0x000fe20003f64270 */
[----:B------:R0:W5:Y:S01]  /*6ea0*/  @P4 LDG.E.U16 R29, desc[UR22][R8.64] ;  /* 0x00000016081d4981 */ /* 0x000162000c1e1500 */
[----:B------:R-:W-:-:S02]  /*6eb0*/  LEA R6, P6, R110, R114, 0x1 ;  /* 0x000000726e067211 */ /* 0x000fc400078c08ff */
[----:B------:R-:W-:Y:S01]  /*6ec0*/  SHF.L.U64.HI R4, R110, 0x1, R7 ;  /* 0x000000016e047819 */ /* 0x000fe20000010207 */
[----:B------:R1:W5:Y:S01]  /*6ed0*/  @P1 LDG.E.U16 R31, desc[UR22][R12.64] ;  /* 0x000000160c1f1981 */ /* 0x000362000c1e1500 */
[C---:B------:R-:W-:Y:S02]  /*6ee0*/  ISETP.GT.AND P4, PT, R112.reuse, 0xe, PT ;  /* 0x0000000e7000780c */ /* 0x040fe40003f84270 */
[----:B------:R-:W-:Y:S02]  /*6ef0*/  SHF.R.S32.HI R16, RZ, 0x1f, R213 ;  /* 0x0000001fff107819 */ /* 0x000fe400000114d5 */
[----:B------:R-:W-:Y:S02]  /*6f00*/  ISETP.GT.AND P1, PT, R112, 0x10, PT ;  /* 0x000000107000780c */ /* 0x000fe40003f24270 */
[CC--:B0-----:R-:W-:Y:S02]  /*6f10*/  LEA R8, P5, R113.reuse, R114.reuse, 0x1 ;  /* 0x0000007271087211 */ /* 0x0c1fe400078a08ff */
[----:B------:R-:W-:Y:S01]  /*6f20*/  SHF.L.U64.HI R14, R113, 0x1, R14 ;  /* 0x00000001710e7819 */ /* 0x000fe2000001020e */
[----:B------:R-:W-:Y:S01]  /*6f30*/  IMAD.X R7, R115, 0x1, R4, P6 ;  /* 0x0000000173077824 */ /* 0x000fe200030e0604 */
[----:B------:R-:W-:-:S02]  /*6f40*/  LEA R10, P6, R213, R114, 0x1 ;  /* 0x00000072d50a7211 */ /* 0x000fc400078c08ff */
        /* <DEDUP_REMOVED lines=9> */
[C---:B------:R-:W-:Y:S01]  /*6fe0*/  ISETP.GT.AND P3, PT, R112.reuse, 0x12, PT ;  /* 0x000000127000780c */ /* 0x040fe20003f64270 */
[----:B------:R0:W5:Y:S01]  /*6ff0*/  @P4 LDG.E.U16 R24, desc[UR22][R6.64] ;  /* 0x0000001606184981 */ /* 0x000162000c1e1500 */
[CC--:B-1----:R-:W-:Y:S02]  /*7000*/  LEA R12, P6, R211.reuse, R114.reuse, 0x1 ;  /* 0x00000072d30c7211 */ /* 0x0c2fe400078c08ff */
[----:B------:R-:W-:Y:S01]  /*7010*/  SHF.L.U64.HI R4, R211, 0x1, R4 ;  /* 0x00000001d3047819 */ /* 0x000fe20000010204 */
[----:B------:R1:W5:Y:S01]  /*7020*/  @P1 LDG.E.U16 R20, desc[UR22][R10.64] ;  /* 0x000000160a141981 */ /* 0x000362000c1e1500 */
[C---:B------:R-:W-:Y:S02]  /*7030*/  ISETP.GT.AND P4, PT, R112.reuse, 0x11, PT ;  /* 0x000000117000780c */ /* 0x040fe40003f84270 */
[----:B------:R-:W-:Y:S02]  /*7040*/  ISETP.GT.AND P1, PT, R112, 0x13, PT ;  /* 0x000000137000780c */ /* 0x000fe40003f24270 */
[----:B------:R-:W-:-:S02]  /*7050*/  LEA R16, P5, R209, R114, 0x1 ;  /* 0x00000072d1107211 */ /* 0x000fc400078a08ff */
[----:B0-----:R-:W-:Y:S02]  /*7060*/  SHF.R.S32.HI R6, RZ, 0x1f, R207 ;  /* 0x0000001fff067819 */ /* 0x001fe400000114cf */
[----:B------:R-:W-:Y:S01]  /*7070*/  SHF.L.U64.HI R14, R209, 0x1, R14 ;  /* 0x00000001d10e7819 */ /* 0x000fe2000001020e */
[----:B------:R-:W-:Y:S01]  /*7080*/  IMAD.X R13, R115, 0x1, R4, P6 ;  /* 0x00000001730d7824 */ /* 0x000fe200030e0604 */
[C---:B------:R-:W-:Y:S02]  /*7090*/  LEA R8, P6, R207.reuse, R114, 0x1 ;  /* 0x00000072cf087211 */ /* 0x040fe400078c08ff */
[----:B------:R-:W-:Y:S01]  /*70a0*/  SHF.L.U64.HI R6, R207, 0x1, R6 ;  /* 0x00000001cf067819 */ /* 0x000fe20000010206 */
[----:B------:R-:W-:Y:S01]  /*70b0*/  IMAD.X R17, R115, 0x1, R14, P5 ;  /* 0x0000000173117824 */ /* 0x000fe200028e060e */
[----:B------:R-:W-:Y:S02]  /*70c0*/  PRMT R18, RZ, 0x7610, R18 ;  /* 0x00007610ff127816 */ /* 0x000fe40000000012 */
[----:B------:R-:W-:-:S02]  /*70d0*/  PRMT R23, RZ, 0x7610, R23 ;  /* 0x00007610ff177816 */ /* 0x000fc40000000017 */
[----:B------:R-:W-:Y:S01]  /*70e0*/  SHF.R.S32.HI R4, RZ, 0x1f, R205 ;  /* 0x0000001fff047819 */ /* 0x000fe200000114cd */
[----:B------:R-:W-:Y:S01]  /*70f0*/  IMAD.X R9, R115, 0x1, R6, P6 ;  /* 0x0000000173097824 */ /* 0x000fe200030e0606 */
[----:B------:R-:W-:Y:S01]  /*7100*/  PRMT R21, RZ, 0x7610, R21 ;  /* 0x00007610ff157816 */ /* 0x000fe20000000015 */
[----:B------:R0:W5:Y:S01]  /*7110*/  @P3 LDG.E.U16 R18, desc[UR22][R16.64] ;  /* 0x0000001610123981 */ /* 0x000162000c1e1500 */
[C---:B-1----:R-:W-:Y:S02]  /*7120*/  LEA R10, P6, R205.reuse, R114, 0x1 ;  /* 0x00000072cd0a7211 */ /* 0x042fe400078c08ff */
[----:B------:R-:W-:Y:S01]  /*7130*/  SHF.L.U64.HI R4, R205, 0x1, R4 ;  /* 0x00000001cd047819 */ /* 0x000fe20000010204 */
[----:B------:R1:W5:Y:S01]  /*7140*/  @P4 LDG.E.U16 R23, desc[UR22][R12.64] ;  /* 0x000000160c174981 */ /* 0x000362000c1e1500 */
[C---:B------:R-:W-:Y:S02]  /*7150*/  ISETP.GT.AND P4, PT, R112.reuse, 0x14, PT ;  /* 0x000000147000780c */ /* 0x040fe40003f84270 */
[----:B------:R-:W-:Y:S01]  /*7160*/  SHF.R.S32.HI R22, RZ, 0x1f, R203 ;  /* 0x0000001fff167819 */ /* 0x000fe200000114cb */
[----:B------:R3:W5:Y:S01]  /*7170*/  @P1 LDG.E.U16 R21, desc[UR22][R8.64] ;  /* 0x0000001608151981 */ /* 0x000762000c1e1500 */
[----:B0-----:R-:W-:Y:S01]  /*7180*/  SHF.R.S32.HI R16, RZ, 0x1f, R201 ;  /* 0x0000001fff107819 */ /* 0x001fe200000114c9 */
[----:B------:R-:W-:Y:S01]  /*7190*/  IMAD.X R11, R115, 0x1, R4, P6 ;  /* 0x00000001730b7824 */ /* 0x000fe200030e0604 */
[----:B------:R-:W-:-:S02]  /*71a0*/  ISETP.GT.AND P3, PT, R112, 0x15, PT ;  /* 0x000000157000780c */ /* 0x000fc40003f64270 */
[----:B------:R-:W-:Y:S02]  /*71b0*/  ISETP.GT.AND P1, PT, R112, 0x16, PT ;  /* 0x000000167000780c */ /* 0x000fe40003f24270 */
[CC--:B-1----:R-:W-:Y:S02]  /*71c0*/  LEA R12, P6, R201.reuse, R114.reuse, 0x1 ;  /* 0x00000072c90c7211 */ /* 0x0c2fe400078c08ff */
        /* <DEDUP_REMOVED lines=10> */
[C---:B---3--:R-:W-:Y:S02]  /*7270*/  LEA R8, P6, R199.reuse, R114, 0x1 ;  /* 0x00000072c7087211 */ /* 0x048fe400078c08ff */
[----:B------:R-:W-:Y:S01]  /*7280*/  SHF.R.S32.HI R22, RZ, 0x1f, R197 ;  /* 0x0000001fff167819 */ /* 0x000fe200000114c5 */
[----:B------:R0:W5:Y:S01]  /*7290*/  @P3 LDG.E.U16 R19, desc[UR22][R6.64] ;  /* 0x0000001606133981 */ /* 0x000162000c1e1500 */
[----:B------:R-:W-:-:S02]  /*72a0*/  SHF.L.U64.HI R16, R199, 0x1, R16 ;  /* 0x00000001c7107819 */ /* 0x000fc40000010210 */
[C---:B------:R-:W-:Y:S01]  /*72b0*/  ISETP.GT.AND P4, PT, R112.reuse, 0x17, PT ;  /* 0x000000177000780c */ /* 0x040fe20003f84270 */
[----:B------:R1:W5:Y:S01]  /*72c0*/  @P1 LDG.E.U16 R15, desc[UR22][R12.64] ;  /* 0x000000160c0f1981 */ /* 0x000362000c1e1500 */
[C---:B------:R-:W-:Y:S02]  /*72d0*/  ISETP.GT.AND P3, PT, R112.reuse, 0x18, PT ;  /* 0x000000187000780c */ /* 0x040fe40003f64270 */
[----:B------:R-:W-:Y:S02]  /*72e0*/  ISETP.GT.AND P1, PT, R112, 0x19, PT ;  /* 0x000000197000780c */ /* 0x000fe40003f24270 */
[----:B0-----:R-:W-:Y:S01]  /*72f0*/  SHF.R.S32.HI R6, RZ, 0x1f, R195 ;  /* 0x0000001fff067819 */ /* 0x001fe200000114c3 */
[----:B------:R-:W-:Y:S01]  /*7300*/  IMAD.X R9, R115, 0x1, R16, P6 ;  /* 0x0000000173097824 */ /* 0x000fe200030e0610 */
[C---:B------:R-:W-:Y:S02]  /*7310*/  LEA R10, P5, R197.reuse, R114, 0x1 ;  /* 0x00000072c50a7211 */ /* 0x040fe400078a08ff */
[----:B------:R-:W-:-:S02]  /*7320*/  SHF.L.U64.HI R22, R197, 0x1, R22 ;  /* 0x00000001c5167819 */ /* 0x000fc40000010216 */
[CC--:B-1----:R-:W-:Y:S02]  /*7330*/  LEA R12, P6, R195.reuse, R114.reuse, 0x1 ;  /* 0x00000072c30c7211 */ /* 0x0c2fe400078c08ff */
[----:B------:R-:W-:Y:S01]  /*7340*/  SHF.L.U64.HI R6, R195, 0x1, R6 ;  /* 0x00000001c3067819 */ /* 0x000fe20000010206 */
[C---:B------:R-:W-:Y:S01]  /*7350*/  IMAD.X R11, R115.reuse, 0x1, R22, P5 ;  /* 0x00000001730b7824 */ /* 0x040fe200028e0616 */
[----:B------:R-:W-:Y:S02]  /*7360*/  PRMT R4, RZ, 0x7610, R4 ;  /* 0x00007610ff047816 */ /* 0x000fe40000000004 */
[----:B------:R-:W-:Y:S01]  /*7370*/  PRMT R16, RZ, 0x7610, R16 ;  /* 0x00007610ff107816 */ /* 0x000fe20000000010 */
[----:B------:R-:W-:Y:S01]  /*7380*/  IMAD.X R13, R115, 0x1, R6, P6 ;  /* 0x00000001730d7824 */ /* 0x000fe200030e0606 */
[----:B------:R-:W-:Y:S02]  /*7390*/  PRMT R17, RZ, 0x7610, R17 ;  /* 0x00007610ff117816 */ /* 0x000fe40000000011 */
[----:B------:R-:W-:Y:S01]  /*73a0*/  SHF.R.S32.HI R22, RZ, 0x1f, R193 ;  /* 0x0000001fff167819 */ /* 0x000fe200000114c1 */
[----:B------:R0:W5:Y:S01]  /*73b0*/  @P4 LDG.E.U16 R4, desc[UR22][R8.64] ;  /* 0x0000001608044981 */ /* 0x000162000c1e1500 */
[----:B------:R-:W-:-:S02]  /*73c0*/  LEA R6, P6, R193, R114, 0x1 ;  /* 0x00000072c1067211 */ /* 0x000fc400078c08ff */
[----:B------:R-:W-:Y:S01]  /*73d0*/  SHF.R.S32.HI R124, RZ, 0x1f, R191 ;  /* 0x0000001fff7c7819 */ /* 0x000fe200000114bf */
[----:B------:R1:W5:Y:S01]  /*73e0*/  @P3 LDG.E.U16 R16, desc[UR22][R10.64] ;  /* 0x000000160a103981 */ /* 0x000362000c1e1500 */
[----:B------:R-:W-:Y:S02]  /*73f0*/  SHF.L.U64.HI R22, R193, 0x1, R22 ;  /* 0x00000001c1167819 */ /* 0x000fe40000010216 */
[C---:B------:R-:W-:Y:S01]  /*7400*/  ISETP.GT.AND P4, PT, R112.reuse, 0x1a, PT ;  /* 0x0000001a7000780c */ /* 0x040fe20003f84270 */
[----:B------:R3:W5:Y:S01]  /*7410*/  @P1 LDG.E.U16 R17, desc[UR22][R12.64] ;  /* 0x000000160c111981 */ /* 0x000762000c1e1500 */
[C---:B------:R-:W-:Y:S02]  /*7420*/  ISETP.GT.AND P3, PT, R112.reuse, 0x1b, PT ;  /* 0x0000001b7000780c */ /* 0x040fe40003f64270 */
[----:B------:R-:W-:Y:S02]  /*7430*/  SHF.R.S32.HI R126, RZ, 0x1f, R189 ;  /* 0x0000001fff7e7819 */ /* 0x000fe400000114bd */
[----:B------:R-:W-:Y:S01]  /*7440*/  ISETP.GT.AND P1, PT, R112, 0x1c, PT ;  /* 0x0000001c7000780c */ /* 0x000fe20003f24270 */
[----:B------:R-:W-:Y:S01]  /*7450*/  IMAD.X R7, R115, 0x1, R22, P6 ;  /* 0x0000000173077824 */ /* 0x000fe200030e0616 */
[----:B0-----:R-:W-:-:S02]  /*7460*/  LEA R8, P5, R191, R114, 0x1 ;  /* 0x00000072bf087211 */ /* 0x001fc400078a08ff */
[----:B------:R-:W-:Y:S02]  /*7470*/  SHF.L.U64.HI R124, R191, 0x1, R124 ;  /* 0x00000001bf7c7819 */ /* 0x000fe4000001027c */
[C---:B-1----:R-:W-:Y:S02]  /*7480*/  LEA R10, P6, R189.reuse, R114, 0x1 ;  /* 0x00000072bd0a7211 */ /* 0x042fe400078c08ff */
[----:B------:R-:W-:Y:S01]  /*7490*/  SHF.L.U64.HI R126, R189, 0x1, R126 ;  /* 0x00000001bd7e7819 */ /* 0x000fe2000001027e */
[C---:B------:R-:W-:Y:S01]  /*74a0*/  IMAD.X R9, R115.reuse, 0x1, R124, P5 ;  /* 0x0000000173097824 */ /* 0x040fe200028e067c */
[----:B------:R-:W-:Y:S02]  /*74b0*/  PRMT R26, RZ, 0x7610, R26 ;  /* 0x00007610ff1a7816 */ /* 0x000fe4000000001a */
[----:B------:R-:W-:Y:S01]  /*74c0*/  PRMT R27, RZ, 0x7610, R27 ;  /* 0x00007610ff1b7816 */ /* 0x000fe2000000001b */
[----:B------:R-:W-:Y:S01]  /*74d0*/  IMAD.X R11, R115, 0x1, R126, P6 ;  /* 0x00000001730b7824 */ /* 0x000fe200030e067e */
[----:B------:R-:W-:-:S02]  /*74e0*/  PRMT R22, RZ, 0x7610, R22 ;  /* 0x00007610ff167816 */ /* 0x000fc40000000016 */
[----:B------:R-:W-:Y:S01]  /*74f0*/  SHF.R.S32.HI R124, RZ, 0x1f, R187 ;  /* 0x0000001fff7c7819 */ /* 0x000fe200000114bb */
[----:B------:R0:W5:Y:S01]  /*7500*/  @P4 LDG.E.U16 R26, desc[UR22][R6.64] ;  /* 0x00000016061a4981 */ /* 0x000162000c1e1500 */
[----:B------:R-:W-:Y:S02]  /*7510*/  SHF.R.S32.HI R126, RZ, 0x1f, R185 ;  /* 0x0000001fff7e7819 */ /* 0x000fe400000114b9 */
[C---:B---3--:R-:W-:Y:S01]  /*7520*/  LEA R12, P6, R187.reuse, R114, 0x1 ;  /* 0x00000072bb0c7211 */ /* 0x048fe200078c08ff */
[----:B------:R1:W5:Y:S01]  /*7530*/  @P3 LDG.E.U16 R27, desc[UR22][R8.64] ;  /* 0x00000016081b3981 */ /* 0x000362000c1e1500 */
[----:B------:R-:W-:Y:S02]  /*7540*/  SHF.L.U64.HI R124, R187, 0x1, R124 ;  /* 0x00000001bb7c7819 */ /* 0x000fe4000001027c */
[C---:B------:R-:W-:Y:S01]  /*7550*/  ISETP.GT.AND P4, PT, R112.reuse, 0x1d, PT ;  /* 0x0000001d7000780c */ /* 0x040fe20003f84270 */
[----:B------:R3:W5:Y:S01]  /*7560*/  @P1 LDG.E.U16 R22, desc[UR22][R10.64] ;  /* 0x000000160a161981 */ /* 0x000762000c1e1500 */
[----:B------:R-:W-:-:S02]  /*7570*/  ISETP.GT.AND P3, PT, R112, 0x1e, PT ;  /* 0x0000001e7000780c */ /* 0x000fc40003f64270 */
[CC--:B0-----:R-:W-:Y:S02]  /*7580*/  LEA R6, P5, R185.reuse, R114.reuse, 0x1 ;  /* 0x00000072b9067211 */ /* 0x0c1fe400078a08ff */
[----:B------:R-:W-:Y:S02]  /*7590*/  SHF.R.S32.HI R128, RZ, 0x1f, R183 ;  /* 0x0000001fff807819 */ /* 0x000fe400000114b7 */
[----:B------:R-:W-:Y:S02]  /*75a0*/  SHF.L.U64.HI R126, R185, 0x1, R126 ;  /* 0x00000001b97e7819 */ /* 0x000fe4000001027e */
[----:B------:R-:W-:Y:S01]  /*75b0*/  ISETP.GT.AND P1, PT, R112, 0x1f, PT ;  /* 0x0000001f7000780c */ /* 0x000fe20003f24270 */
[----:B------:R-:W-:Y:S01]  /*75c0*/  IMAD.X R13, R115, 0x1, R124, P6 ;  /* 0x00000001730d7824 */ /* 0x000fe200030e067c */
[----:B-1----:R-:W-:Y:S01]  /*75d0*/  LEA R8, P6, R183, R114, 0x1 ;  /* 0x00000072b7087211 */ /* 0x002fe200078c08ff */
[----:B------:R-:W-:Y:S01]  /*75e0*/  IMAD.X R7, R115, 0x1, R126, P5 ;  /* 0x0000000173077824 */ /* 0x000fe200028e067e */
[----:B------:R-:W-:-:S02]  /*75f0*/  SHF.L.U64.HI R128, R183, 0x1, R128 ;  /* 0x00000001b7807819 */ /* 0x000fc40000010280 */
[----:B------:R-:W-:Y:S02]  /*7600*/  PRMT R221, RZ, 0x7610, R221 ;  /* 0x00007610ffdd7816 */ /* 0x000fe400000000dd */
[----:B------:R-:W-:Y:S02]  /*7610*/  SHF.R.S32.HI R126, RZ, 0x1f, R181 ;  /* 0x0000001fff7e7819 */ /* 0x000fe400000114b5 */
[----:B------:R-:W-:Y:S01]  /*7620*/  PRMT R124, RZ, 0x7610, R124 ;  /* 0x00007610ff7c7816 */ /* 0x000fe2000000007c */
[----:B------:R-:W-:Y:S01]  /*7630*/  IMAD.X R9, R115, 0x1, R128, P6 ;  /* 0x0000000173097824 */ /* 0x000fe200030e0680 */
[----:B------:R-:W-:Y:S01]  /*7640*/  PRMT R219, RZ, 0x7610, R219 ;  /* 0x00007610ffdb7816 */ /* 0x000fe200000000db */
[----:B------:R-:W5:Y:S01]  /*7650*/  @P4 LDG.E.U16 R221, desc[UR22][R12.64] ;  /* 0x000000160cdd4981 */ /* 0x000f62000c1e1500 */
[C---:B---3--:R-:W-:Y:S02]  /*7660*/  LEA R10, P6, R181.reuse, R114, 0x1 ;  /* 0x00000072b50a7211 */ /* 0x048fe400078c08ff */
[----:B------:R-:W-:Y:S01]  /*7670*/  SHF.L.U64.HI R126, R181, 0x1, R126 ;  /* 0x00000001b57e7819 */ /* 0x000fe2000001027e */
[----:B------:R0:W5:Y:S01]  /*7680*/  @P3 LDG.E.U16 R124, desc[UR22][R6.64] ;  /* 0x00000016067c3981 */ /* 0x000162000c1e1500 */
[----:B------:R-:W-:-:S02]  /*7690*/  SHF.R.S32.HI R130, RZ, 0x1f, R177 ;  /* 0x0000001fff827819 */ /* 0x000fc400000114b1 */
[C---:B------:R-:W-:Y:S01]  /*76a0*/  ISETP.GT.AND P4, PT, R112.reuse, 0x20, PT ;  /* 0x000000207000780c */ /* 0x040fe20003f84270 */
[----:B------:R1:W5:Y:S01]  /*76b0*/  @P1 LDG.E.U16 R219, desc[UR22][R8.64] ;  /* 0x0000001608db1981 */ /* 0x000362000c1e1500 */
[----:B------:R-:W-:Y:S01]  /*76c0*/  SHF.R.S32.HI R128, RZ, 0x1f, R179 ;  /* 0x0000001fff807819 */ /* 0x000fe200000114b3 */
[----:B------:R-:W-:Y:S01]  /*76d0*/  IMAD.X R11, R115, 0x1, R126, P6 ;  /* 0x00000001730b7824 */ /* 0x000fe200030e067e */
[C---:B------:R-:W-:Y:S02]  /*76e0*/  ISETP.GT.AND P3, PT, R112.reuse, 0x21, PT ;  /* 0x000000217000780c */ /* 0x040fe40003f64270 */
[----:B------:R-:W-:Y:S02]  /*76f0*/  ISETP.GT.AND P1, PT, R112, 0x22, PT ;  /* 0x000000227000780c */ /* 0x000fe40003f24270 */
[C---:B0-----:R-:W-:Y:S02]  /*7700*/  LEA R6, P6, R177.reuse, R114, 0x1 ;  /* 0x00000072b1067211 */ /* 0x041fe400078c08ff */
[----:B------:R-:W-:-:S02]  /*7710*/  SHF.L.U64.HI R130, R177, 0x1, R130 ;  /* 0x00000001b1827819 */ /* 0x000fc40000010282 */
[C---:B------:R-:W-:Y:S02]  /*7720*/  LEA R12, P5, R179.reuse, R114, 0x1 ;  /* 0x00000072b30c7211 */ /* 0x040fe400078a08ff */
[----:B-1----:R-:W-:Y:S01]  /*7730*/  SHF.L.U64.HI R8, R179, 0x1, R128 ;  /* 0x00000001b3087819 */ /* 0x002fe20000010280 */
[C---:B------:R-:W-:Y:S01]  /*7740*/  IMAD.X R7, R115.reuse, 0x1, R130, P6 ;  /* 0x0000000173077824 */ /* 0x040fe200030e0682 */
[----:B------:R-:W-:Y:S02]  /*7750*/  PRMT R223, RZ, 0x7610, R223 ;  /* 0x00007610ffdf7816 */ /* 0x000fe400000000df */
[----:B------:R-:W-:Y:S01]  /*7760*/  PRMT R128, RZ, 0x7610, R128 ;  /* 0x00007610ff807816 */ /* 0x000fe20000000080 */
[----:B------:R-:W-:Y:S01]  /*7770*/  IMAD.X R13, R115, 0x1, R8, P5 ;  /* 0x00000001730d7824 */ /* 0x000fe200028e0608 */
[----:B------:R-:W-:Y:S02]  /*7780*/  PRMT R126, RZ, 0x7610, R126 ;  /* 0x00007610ff7e7816 */ /* 0x000fe4000000007e */
[----:B------:R-:W-:Y:S01]  /*7790*/  SHF.R.S32.HI R130, RZ, 0x1f, R175 ;  /* 0x0000001fff827819 */ /* 0x000fe200000114af */
[----:B------:R0:W5:Y:S01]  /*77a0*/  @P4 LDG.E.U16 R223, desc[UR22][R10.64] ;  /* 0x000000160adf4981 */ /* 0x000162000c1e1500 */
[----:B------:R-:W-:-:S02]  /*77b0*/  SHF.R.S32.HI R132, RZ, 0x1f, R173 ;  /* 0x0000001fff847819 */ /* 0x000fc400000114ad */
[CC--:B------:R-:W-:Y:S01]  /*77c0*/  LEA R8, P6, R175.reuse, R114.reuse, 0x1 ;  /* 0x00000072af087211 */ /* 0x0c0fe200078c08ff */
[----:B------:R1:W5:Y:S01]  /*77d0*/  @P3 LDG.E.U16 R128, desc[UR22][R12.64] ;  /* 0x000000160c803981 */ /* 0x000362000c1e1500 */
[----:B------:R-:W-:Y:S02]  /*77e0*/  SHF.L.U64.HI R130, R175, 0x1, R130 ;  /* 0x00000001af827819 */ /* 0x000fe40000010282 */
[C---:B------:R-:W-:Y:S01]  /*77f0*/  ISETP.GT.AND P4, PT, R112.reuse, 0x23, PT ;  /* 0x000000237000780c */ /* 0x040fe20003f84270 */
[----:B------:R3:W5:Y:S01]  /*7800*/  @P1 LDG.E.U16 R126, desc[UR22][R6.64] ;  /* 0x00000016067e1981 */ /* 0x000762000c1e1500 */
[----:B------:R-:W-:Y:S02]  /*7810*/  ISETP.GT.AND P3, PT, R112, 0x24, PT ;  /* 0x000000247000780c */ /* 0x000fe40003f64270 */
[C---:B0-----:R-:W-:Y:S02]  /*7820*/  LEA R10, P5, R173.reuse, R114, 0x1 ;  /* 0x00000072ad0a7211 */ /* 0x041fe400078a08ff */
[----:B------:R-:W-:-:S02]  /*7830*/  SHF.L.U64.HI R132, R173, 0x1, R132 ;  /* 0x00000001ad847819 */ /* 0x000fc40000010284 */
[----:B-1----:R-:W-:Y:S02]  /*7840*/  SHF.R.S32.HI R12, RZ, 0x1f, R171 ;  /* 0x0000001fff0c7819 */ /* 0x002fe400000114ab */
[----:B------:R-:W-:Y:S01]  /*7850*/  ISETP.GT.AND P1, PT, R112, 0x25, PT ;  /* 0x000000257000780c */ /* 0x000fe20003f24270 */
[----:B------:R-:W-:Y:S01]  /*7860*/  IMAD.X R9, R115, 0x1, R130, P6 ;  /* 0x0000000173097824 */ /* 0x000fe200030e0682 */
[----:B---3--:R-:W-:Y:S01]  /*7870*/  LEA R6, P6, R171, R114, 0x1 ;  /* 0x00000072ab067211 */ /* 0x008fe200078c08ff */
[----:B------:R-:W-:Y:S01]  /*7880*/  IMAD.X R11, R115, 0x1, R132, P5 ;  /* 0x00000001730b7824 */ /* 0x000fe200028e0684 */
[----:B------:R-:W-:Y:S02]  /*7890*/  SHF.L.U64.HI R12, R171, 0x1, R12 ;  /* 0x00000001ab0c7819 */ /* 0x000fe4000001020c */
[----:B------:R-:W-:Y:S02]  /*78a0*/  PRMT R227, RZ, 0x7610, R227 ;  /* 0x00007610ffe37816 */ /* 0x000fe400000000e3 */
[----:B------:R-:W-:-:S02]  /*78b0*/  SHF.R.S32.HI R132, RZ, 0x1f, R169 ;  /* 0x0000001fff847819 */ /* 0x000fc400000114a9 */
[----:B------:R-:W-:Y:S01]  /*78c0*/  PRMT R225, RZ, 0x7610, R225 ;  /* 0x00007610ffe17816 */ /* 0x000fe200000000e1 */
[----:B------:R-:W-:Y:S01]  /*78d0*/  IMAD.X R7, R115, 0x1, R12, P6 ;  /* 0x0000000173077824 */ /* 0x000fe200030e060c */
[----:B------:R-:W-:Y:S01]  /*78e0*/  PRMT R130, RZ, 0x7610, R130 ;  /* 0x00007610ff827816 */ /* 0x000fe20000000082 */
[----:B------:R0:W5:Y:S01]  /*78f0*/  @P4 LDG.E.U16 R227, desc[UR22][R8.64] ;  /* 0x0000001608e34981 */ /* 0x000162000c1e1500 */
[C---:B------:R-:W-:Y:S02]  /*7900*/  LEA R12, P6, R169.reuse, R114, 0x1 ;  /* 0x00000072a90c7211 */ /* 0x040fe400078c08ff */
[----:B------:R-:W-:Y:S01]  /*7910*/  SHF.L.U64.HI R132, R169, 0x1, R132 ;  /* 0x00000001a9847819 */ /* 0x000fe20000010284 */
[----:B------:R-:W5:Y:S01]  /*7920*/  @P3 LDG.E.U16 R225, desc[UR22][R10.64] ;  /* 0x000000160ae13981 */ /* 0x000f62000c1e1500 */
[----:B------:R-:W-:Y:S02]  /*7930*/  SHF.R.S32.HI R136, RZ, 0x1f, R165 ;  /* 0x0000001fff887819 */ /* 0x000fe400000114a5 */
[C---:B------:R-:W-:Y:S01]  /*7940*/  ISETP.GT.AND P4, PT, R112.reuse, 0x26, PT ;  /* 0x000000267000780c */ /* 0x040fe20003f84270 */
[----:B------:R1:W5:Y:S01]  /*7950*/  @P1 LDG.E.U16 R130, desc[UR22][R6.64] ;  /* 0x0000001606821981 */ /* 0x000362000c1e1500 */
[----:B------:R-:W-:Y:S01]  /*7960*/  SHF.R.S32.HI R134, RZ, 0x1f, R167 ;  /* 0x0000001fff867819 */ /* 0x000fe200000114a7 */
[----:B------:R-:W-:Y:S01]  /*7970*/  IMAD.X R13, R115, 0x1, R132, P6 ;  /* 0x00000001730d7824 */ /* 0x000fe200030e0684 */
[----:B------:R-:W-:-:S02]  /*7980*/  ISETP.GT.AND P3, PT, R112, 0x27, PT ;  /* 0x000000277000780c */ /* 0x000fc40003f64270 */
[----:B------:R-:W-:Y:S02]  /*7990*/  ISETP.GT.AND P1, PT, R112, 0x28, PT ;  /* 0x000000287000780c */ /* 0x000fe40003f24270 */
[----:B------:R-:W-:Y:S02]  /*79a0*/  SHF.L.U64.HI R136, R165, 0x1, R136 ;  /* 0x00000001a5887819 */ /* 0x000fe40000010288 */
[-C--:B0-----:R-:W-:Y:S02]  /*79b0*/  LEA R8, P5, R167, R114.reuse, 0x1 ;  /* 0x00000072a7087211 */ /* 0x081fe400078a08ff */
[----:B-1----:R-:W-:Y:S02]  /*79c0*/  LEA R6, P6, R165, R114, 0x1 ;  /* 0x00000072a5067211 */ /* 0x002fe400078c08ff */
[----:B------:R-:W-:Y:S02]  /*79d0*/  SHF.L.U64.HI R10, R167, 0x1, R134 ;  /* 0x00000001a70a7819 */ /* 0x000fe40000010286 */
[----:B------:R-:W-:Y:S01]  /*79e0*/  PRMT R229, RZ, 0x7610, R229 ;  /* 0x00007610ffe57816 */ /* 0x000fe200000000e5 */
[C---:B------:R-:W-:Y:S01]  /*79f0*/  IMAD.X R7, R115.reuse, 0x1, R136, P6 ;  /* 0x0000000173077824 */ /* 0x040fe200030e0688 */
[----:B------:R-:W-:Y:S01]  /*7a00*/  PRMT R134, RZ, 0x7610, R134 ;  /* 0x00007610ff867816 */ /* 0x000fe20000000086 */
[----:B------:R-:W-:Y:S01]  /*7a10*/  IMAD.X R9, R115, 0x1, R10, P5 ;  /* 0x0000000173097824 */ /* 0x000fe200028e060a */
[----:B------:R-:W-:-:S02]  /*7a20*/  PRMT R132, RZ, 0x7610, R132 ;  /* 0x00007610ff847816 */ /* 0x000fc40000000084 */
[----:B------:R-:W-:Y:S01]  /*7a30*/  SHF.R.S32.HI R136, RZ, 0x1f, R163 ;  /* 0x0000001fff887819 */ /* 0x000fe200000114a3 */
[----:B------:R0:W5:Y:S01]  /*7a40*/  @P4 LDG.E.U16 R229, desc[UR22][R12.64] ;  /* 0x000000160ce54981 */ /* 0x000162000c1e1500 */
[----:B------:R-:W-:Y:S02]  /*7a50*/  SHF.R.S32.HI R138, RZ, 0x1f, R161 ;  /* 0x0000001fff8a7819 */ /* 0x000fe400000114a1 */
[C---:B------:R-:W-:Y:S01]  /*7a60*/  LEA R10, P6, R163.reuse, R114, 0x1 ;  /* 0x00000072a30a7211 */ /* 0x040fe200078c08ff */
[----:B------:R1:W5:Y:S01]  /*7a70*/  @P3 LDG.E.U16 R134, desc[UR22][R8.64] ;  /* 0x0000001608863981 */ /* 0x000362000c1e1500 */
[----:B------:R-:W-:Y:S02]  /*7a80*/  SHF.L.U64.HI R136, R163, 0x1, R136 ;  /* 0x00000001a3887819 */ /* 0x000fe40000010288 */
[C---:B------:R-:W-:Y:S01]  /*7a90*/  ISETP.GT.AND P4, PT, R112.reuse, 0x29, PT ;  /* 0x000000297000780c */ /* 0x040fe20003f84270 */
[----:B------:R3:W5:Y:S01]  /*7aa0*/  @P1 LDG.E.U16 R132, desc[UR22][R6.64] ;  /* 0x0000001606841981 */ /* 0x000762000c1e1500 */
[----:B------:R-:W-:-:S02]  /*7ab0*/  ISETP.GT.AND P3, PT, R112, 0x2a, PT ;  /* 0x0000002a7000780c */ /* 0x000fc40003f64270 */
[CC--:B0-----:R-:W-:Y:S02]  /*7ac0*/  LEA R12, P5, R161.reuse, R114.reuse, 0x1 ;  /* 0x00000072a10c7211 */ /* 0x0c1fe400078a08ff */
[----:B------:R-:W-:Y:S02]  /*7ad0*/  SHF.L.U64.HI R138, R161, 0x1, R138 ;  /* 0x00000001a18a7819 */ /* 0x000fe4000001028a */
[----:B-1----:R-:W-:Y:S02]  /*7ae0*/  SHF.R.S32.HI R8, RZ, 0x1f, R159 ;  /* 0x0000001fff087819 */ /* 0x002fe4000001149f */
[----:B------:R-:W-:Y:S01]  /*7af0*/  ISETP.GT.AND P1, PT, R112, 0x2b, PT ;  /* 0x0000002b7000780c */ /* 0x000fe20003f24270 */
[----:B------:R-:W-:Y:S01]  /*7b00*/  IMAD.X R11, R115, 0x1, R136, P6 ;  /* 0x00000001730b7824 */ /* 0x000fe200030e0688 */
[----:B---3--:R-:W-:Y:S01]  /*7b10*/  LEA R6, P6, R159, R114, 0x1 ;  /* 0x000000729f067211 */ /* 0x008fe200078c08ff */
[----:B------:R-:W-:Y:S01]  /*7b20*/  IMAD.X R13, R115, 0x1, R138, P5 ;  /* 0x00000001730d7824 */ /* 0x000fe200028e068a */
[----:B------:R-:W-:-:S02]  /*7b30*/  SHF.L.U64.HI R8, R159, 0x1, R8 ;  /* 0x000000019f087819 */ /* 0x000fc40000010208 */
[----:B------:R-:W-:Y:S02]  /*7b40*/  PRMT R233, RZ, 0x7610, R233 ;  /* 0x00007610ffe97816 */ /* 0x000fe400000000e9 */
[----:B------:R-:W-:Y:S02]  /*7b50*/  SHF.R.S32.HI R138, RZ, 0x1f, R157 ;  /* 0x0000001fff8a7819 */ /* 0x000fe4000001149d */
[----:B------:R-:W-:Y:S01]  /*7b60*/  PRMT R231, RZ, 0x7610, R231 ;  /* 0x00007610ffe77816 */ /* 0x000fe200000000e7 */
[----:B------:R-:W-:Y:S01]  /*7b70*/  IMAD.X R7, R115, 0x1, R8, P6 ;  /* 0x0000000173077824 */ /* 0x000fe200030e0608 */
[----:B------:R-:W-:Y:S01]  /*7b80*/  PRMT R136, RZ, 0x7610, R136 ;  /* 0x00007610ff887816 */ /* 0x000fe20000000088 */
[----:B------:R0:W5:Y:S01]  /*7b90*/  @P4 LDG.E.U16 R233, desc[UR22][R10.64] ;  /* 0x000000160ae94981 */ /* 0x000162000c1e1500 */
[C---:B------:R-:W-:Y:S02]  /*7ba0*/  LEA R8, P6, R157.reuse, R114, 0x1 ;  /* 0x000000729d087211 */ /* 0x040fe400078c08ff */
[----:B------:R-:W-:Y:S01]  /*7bb0*/  SHF.L.U64.HI R138, R157, 0x1, R138 ;  /* 0x000000019d8a7819 */ /* 0x000fe2000001028a */
[----:B------:R-:W5:Y:S01]  /*7bc0*/  @P3 LDG.E.U16 R231, desc[UR22][R12.64] ;  /* 0x000000160ce73981 */ /* 0x000f62000c1e1500 */
[----:B------:R-:W-:-:S02]  /*7bd0*/  SHF.R.S32.HI R142, RZ, 0x1f, R153 ;  /* 0x0000001fff8e7819 */ /* 0x000fc40000011499 */
[C---:B------:R-:W-:Y:S01]  /*7be0*/  ISETP.GT.AND P4, PT, R112.reuse, 0x2c, PT ;  /* 0x0000002c7000780c */ /* 0x040fe20003f84270 */
[----:B------:R1:W5:Y:S01]  /*7bf0*/  @P1 LDG.E.U16 R136, desc[UR22][R6.64] ;  /* 0x0000001606881981 */ /* 0x000362000c1e1500 */
[----:B------:R-:W-:Y:S01]  /*7c00*/  SHF.R.S32.HI R140, RZ, 0x1f, R155 ;  /* 0x0000001fff8c7819 */ /* 0x000fe2000001149b */
[----:B------:R-:W-:Y:S01]  /*7c10*/  IMAD.X R9, R115, 0x1, R138, P6 ;  /* 0x0000000173097824 */ /* 0x000fe200030e068a */
[C---:B------:R-:W-:Y:S02]  /*7c20*/  ISETP.GT.AND P3, PT, R112.reuse, 0x2d, PT ;  /* 0x0000002d7000780c */ /* 0x040fe40003f64270 */
[----:B------:R-:W-:Y:S02]  /*7c30*/  ISETP.GT.AND P1, PT, R112, 0x2e, PT ;  /* 0x0000002e7000780c */ /* 0x000fe40003f24270 */
[----:B------:R-:W-:Y:S02]  /*7c40*/  SHF.L.U64.HI R142, R153, 0x1, R142 ;  /* 0x00000001998e7819 */ /* 0x000fe4000001028e */
[----:B0-----:R-:W-:-:S02]  /*7c50*/  LEA R10, P5, R155, R114, 0x1 ;  /* 0x000000729b0a7211 */ /* 0x001fc400078a08ff */
[----:B-1----:R-:W-:Y:S02]  /*7c60*/  LEA R6, P6, R153, R114, 0x1 ;  /* 0x0000007299067211 */ /* 0x002fe400078c08ff */
[----:B------:R-:W-:Y:S02]  /*7c70*/  SHF.L.U64.HI R12, R155, 0x1, R140 ;  /* 0x000000019b0c7819 */ /* 0x000fe4000001028c */
[----:B------:R-:W-:Y:S01]  /*7c80*/  PRMT R235, RZ, 0x7610, R235 ;  /* 0x00007610ffeb7816 */ /* 0x000fe200000000eb */
[C---:B------:R-:W-:Y:S01]  /*7c90*/  IMAD.X R7, R115.reuse, 0x1, R142, P6 ;  /* 0x0000000173077824 */ /* 0x040fe200030e068e */
        /* <DEDUP_REMOVED lines=11> */
[C---:B------:R-:W-:Y:S02]  /*7d50*/  ISETP.GT.AND P3, PT, R112.reuse, 0x30, PT ;  /* 0x000000307000780c */ /* 0x040fe40003f64270 */
[----:B------:R-:W-:Y:S02]  /*7d60*/  ISETP.GT.AND P1, PT, R112, 0x31, PT ;  /* 0x000000317000780c */ /* 0x000fe40003f24270 */
[----:B0-----:R-:W-:-:S02]  /*7d70*/  LEA R8, P5, R149, R114, 0x1 ;  /* 0x0000007295087211 */ /* 0x001fc400078a08ff */
[----:B-1----:R-:W-:Y:S02]  /*7d80*/  SHF.R.S32.HI R10, RZ, 0x1f, R147 ;  /* 0x0000001fff0a7819 */ /* 0x002fe40000011493 */
[----:B------:R-:W-:Y:S01]  /*7d90*/  SHF.L.U64.HI R144, R149, 0x1, R144 ;  /* 0x0000000195907819 */ /* 0x000fe20000010290 */
[----:B------:R-:W-:Y:S01]  /*7da0*/  IMAD.X R13, R115, 0x1, R142, P6 ;  /* 0x00000001730d7824 */ /* 0x000fe200030e068e */
[C---:B---3--:R-:W-:Y:S02]  /*7db0*/  LEA R6, P6, R147.reuse, R114, 0x1 ;  /* 0x0000007293067211 */ /* 0x048fe400078c08ff */
[----:B------:R-:W-:Y:S01]  /*7dc0*/  SHF.L.U64.HI R10, R147, 0x1, R10 ;  /* 0x00000001930a7819 */ /* 0x000fe2000001020a */
[C---:B------:R-:W-:Y:S01]  /*7dd0*/  IMAD.X R9, R115.reuse, 0x1, R144, P5 ;  /* 0x0000000173097824 */ /* 0x040fe200028e0690 */
[----:B------:R-:W-:Y:S02]  /*7de0*/  PRMT R239, RZ, 0x7610, R239 ;  /* 0x00007610ffef7816 */ /* 0x000fe400000000ef */
[----:B------:R-:W-:Y:S01]  /*7df0*/  SHF.R.S32.HI R144, RZ, 0x1f, R145 ;  /* 0x0000001fff907819 */ /* 0x000fe20000011491 */
[----:B------:R-:W-:Y:S01]  /*7e00*/  IMAD.X R7, R115, 0x1, R10, P6 ;  /* 0x0000000173077824 */ /* 0x000fe200030e060a */
[----:B------:R-:W-:-:S02]  /*7e10*/  PRMT R237, RZ, 0x7610, R237 ;  /* 0x00007610ffed7816 */ /* 0x000fc400000000ed */
[----:B------:R-:W-:Y:S01]  /*7e20*/  PRMT R142, RZ, 0x7610, R142 ;  /* 0x00007610ff8e7816 */ /* 0x000fe2000000008e */
[----:B------:R0:W5:Y:S01]  /*7e30*/  @P4 LDG.E.U16 R239, desc[UR22][R12.64] ;  /* 0x000000160cef4981 */ /* 0x000162000c1e1500 */
[----:B------:R-:W-:Y:S02]  /*7e40*/  SHF.R.S32.HI R146, RZ, 0x1f, R143 ;  /* 0x0000001fff927819 */ /* 0x000fe4000001148f */
[C---:B------:R-:W-:Y:S01]  /*7e50*/  LEA R10, P6, R145.reuse, R114, 0x1 ;  /* 0x00000072910a7211 */ /* 0x040fe200078c08ff */
[----:B------:R1:W5:Y:S01]  /*7e60*/  @P3 LDG.E.U16 R237, desc[UR22][R8.64] ;  /* 0x0000001608ed3981 */ /* 0x000362000c1e1500 */
[----:B------:R-:W-:Y:S02]  /*7e70*/  SHF.L.U64.HI R144, R145, 0x1, R144 ;  /* 0x0000000191907819 */ /* 0x000fe40000010290 */
[----:B------:R-:W-:Y:S01]  /*7e80*/  SHF.R.S32.HI R148, RZ, 0x1f, R141 ;  /* 0x0000001fff947819 */ /* 0x000fe2000001148d */
[----:B------:R3:W5:Y:S01]  /*7e90*/  @P1 LDG.E.U16 R142, desc[UR22][R6.64] ;  /* 0x00000016068e1981 */ /* 0x000762000c1e1500 */
[----:B------:R-:W-:-:S02]  /*7ea0*/  SHF.L.U64.HI R146, R143, 0x1, R146 ;  /* 0x000000018f927819 */ /* 0x000fc40000010292 */
[-C--:B0-----:R-:W-:Y:S02]  /*7eb0*/  LEA R12, P5, R143, R114.reuse, 0x1 ;  /* 0x000000728f0c7211 */ /* 0x081fe400078a08ff */
[C---:B------:R-:W-:Y:S01]  /*7ec0*/  ISETP.GT.AND P4, PT, R112.reuse, 0x32, PT ;  /* 0x000000327000780c */ /* 0x040fe20003f84270 */
[C---:B------:R-:W-:Y:S01]  /*7ed0*/  IMAD.X R11, R115.reuse, 0x1, R144, P6 ;  /* 0x00000001730b7824 */ /* 0x040fe200030e0690 */
[C---:B------:R-:W-:Y:S02]  /*7ee0*/  ISETP.GT.AND P3, PT, R112.reuse, 0x33, PT ;  /* 0x000000337000780c */ /* 0x040fe40003f64270 */
[----:B------:R-:W-:Y:S01]  /*7ef0*/  ISETP.GT.AND P1, PT, R112, 0x34, PT ;  /* 0x000000347000780c */ /* 0x000fe20003f24270 */
[----:B------:R-:W-:Y:S01]  /*7f00*/  IMAD.X R13, R115, 0x1, R146, P5 ;  /* 0x00000001730d7824 */ /* 0x000fe200028e0692 */
[C---:B-1----:R-:W-:Y:S02]  /*7f10*/  LEA R8, P6, R141.reuse, R114, 0x1 ;  /* 0x000000728d087211 */ /* 0x042fe400078c08ff */
[----:B---3--:R-:W-:-:S02]  /*7f20*/  SHF.L.U64.HI R6, R141, 0x1, R148 ;  /* 0x000000018d067819 */ /* 0x008fc40000010294 */
[----:B------:R-:W-:Y:S02]  /*7f30*/  ISETP.GT.AND P5, PT, R112, RZ, PT ;  /* 0x000000ff7000720c */ /* 0x000fe40003fa4270 */
[----:B------:R-:W-:Y:S01]  /*7f40*/  SHF.R.S32.HI R144, RZ, 0x1f, R139 ;  /* 0x0000001fff907819 */ /* 0x000fe2000001148b */
[----:B------:R-:W-:Y:S01]  /*7f50*/  IMAD.X R9, R115, 0x1, R6, P6 ;  /* 0x0000000173097824 */ /* 0x000fe200030e0606 */
[----:B------:R-:W-:Y:S02]  /*7f60*/  PRMT R241, RZ, 0x7610, R241 ;  /* 0x00007610fff17816 */ /* 0x000fe400000000f1 */
[----:B------:R-:W-:Y:S02]  /*7f70*/  PRMT R148, RZ, 0x7610, R148 ;  /* 0x00007610ff947816 */ /* 0x000fe40000000094 */
[----:B------:R-:W-:Y:S02]  /*7f80*/  PRMT R146, RZ, 0x7610, R146 ;  /* 0x00007610ff927816 */ /* 0x000fe40000000092 */
[C---:B------:R-:W-:Y:S01]  /*7f90*/  LEA R6, P6, R139.reuse, R114, 0x1 ;  /* 0x000000728b067211 */ /* 0x040fe200078c08ff */
[----:B------:R-:W5:Y:S01]  /*7fa0*/  @P4 LDG.E.U16 R241, desc[UR22][R10.64] ;  /* 0x000000160af14981 */ /* 0x000f62000c1e1500 */
[----:B------:R-:W-:-:S02]  /*7fb0*/  SHF.L.U64.HI R150, R139, 0x1, R144 ;  /* 0x000000018b967819 */ /* 0x000fc40000010290 */
[----:B------:R-:W-:Y:S01]  /*7fc0*/  SHF.R.S32.HI R152, RZ, 0x1f, R137 ;  /* 0x0000001fff987819 */ /* 0x000fe20000011489 */
[----:B------:R0:W5:Y:S01]  /*7fd0*/  @P3 LDG.E.U16 R148, desc[UR22][R12.64] ;  /* 0x000000160c943981 */ /* 0x000162000c1e1500 */
[----:B------:R-:W-:Y:S01]  /*7fe0*/  PRMT R144, RZ, 0x7610, R144 ;  /* 0x00007610ff907816 */ /* 0x000fe20000000090 */
[----:B------:R-:W-:Y:S01]  /*7ff0*/  IMAD.X R7, R115, 0x1, R150, P6 ;  /* 0x0000000173077824 */ /* 0x000fe200030e0696 */
[C---:B------:R-:W-:Y:S01]  /*8000*/  ISETP.GT.AND P4, PT, R112.reuse, 0x35, PT ;  /* 0x000000357000780c */ /* 0x040fe20003f84270 */
[----:B------:R1:W5:Y:S01]  /*8010*/  @P1 LDG.E.U16 R146, desc[UR22][R8.64] ;  /* 0x0000001608921981 */ /* 0x000362000c1e1500 */
[----:B------:R-:W-:Y:S02]  /*8020*/  SHF.L.U64.HI R152, R137, 0x1, R152 ;  /* 0x0000000189987819 */ /* 0x000fe40000010298 */
[----:B------:R-:W-:Y:S01]  /*8030*/  ISETP.GT.AND P3, PT, R112, 0x36, PT ;  /* 0x000000367000780c */ /* 0x000fe20003f64270 */
[----:B------:R-:W5:Y:S01]  /*8040*/  @P5 LDG.E.U16 R144, desc[UR22][R114.64] ;  /* 0x0000001672905981 */ /* 0x000f62000c1e1500 */
[----:B0-----:R-:W-:-:S02]  /*8050*/  SHF.R.S32.HI R12, RZ, 0x1f, R135 ;  /* 0x0000001fff0c7819 */ /* 0x001fc40000011487 */
[-C--:B-1----:R-:W-:Y:S02]  /*8060*/  LEA R8, P6, R137, R114.reuse, 0x1 ;  /* 0x0000007289087211 */ /* 0x082fe400078c08ff */
[C---:B------:R-:W-:Y:S02]  /*8070*/  LEA R10, P5, R135.reuse, R114, 0x1 ;  /* 0x00000072870a7211 */ /* 0x040fe400078a08ff */
[----:B------:R-:W-:Y:S01]  /*8080*/  SHF.L.U64.HI R12, R135, 0x1, R12 ;  /* 0x00000001870c7819 */ /* 0x000fe2000001020c */
[C---:B------:R-:W-:Y:S01]  /*8090*/  IMAD.X R9, R115.reuse, 0x1, R152, P6 ;  /* 0x0000000173097824 */ /* 0x040fe200030e0698 */
[----:B------:R-:W-:Y:S02]  /*80a0*/  ISETP.GT.AND P1, PT, R112, 0x37, PT ;  /* 0x000000377000780c */ /* 0x000fe40003f24270 */
[----:B------:R-:W-:Y:S02]  /*80b0*/  PRMT R245, RZ, 0x7610, R245 ;  /* 0x00007610fff57816 */ /* 0x000fe400000000f5 */
[----:B------:R-:W-:Y:S01]  /*80c0*/  SHF.R.S32.HI R152, RZ, 0x1f, R133 ;  /* 0x0000001fff987819 */ /* 0x000fe20000011485 */
[----:B------:R-:W-:Y:S01]  /*80d0*/  IMAD.X R11, R115, 0x1, R12, P5 ;  /* 0x00000001730b7824 */ /* 0x000fe200028e060c */
[----:B------:R-:W-:-:S02]  /*80e0*/  PRMT R150, RZ, 0x7610, R150 ;  /* 0x00007610ff967816 */ /* 0x000fc40000000096 */
[----:B------:R-:W-:Y:S01]  /*80f0*/  SHF.R.S32.HI R154, RZ, 0x1f, R131 ;  /* 0x0000001fff9a7819 */ /* 0x000fe20000011483 */
[----:B------:R-:W5:Y:S01]  /*8100*/  @P4 LDG.E.U16 R245, desc[UR22][R6.64] ;  /* 0x0000001606f54981 */ /* 0x000f62000c1e1500 */
[CC--:B------:R-:W-:Y:S02]  /*8110*/  LEA R12, P5, R133.reuse, R114.reuse, 0x1 ;  /* 0x00000072850c7211 */ /* 0x0c0fe400078a08ff */
[----:B------:R-:W-:Y:S01]  /*8120*/  SHF.L.U64.HI R152, R133, 0x1, R152 ;  /* 0x0000000185987819 */ /* 0x000fe20000010298 */
[----:B------:R0:W5:Y:S01]  /*8130*/  @P3 LDG.E.U16 R150, desc[UR22][R8.64] ;  /* 0x0000001608963981 */ /* 0x000162000c1e1500 */
[----:B------:R-:W-:Y:S02]  /*8140*/  PRMT R243, RZ, 0x7610, R243 ;  /* 0x00007610fff37816 */ /* 0x000fe400000000f3 */
[CC--:B------:R-:W-:Y:S02]  /*8150*/  LEA RZ, P4, R131.reuse, R114.reuse, 0x1 ;  /* 0x0000007283ff7211 */ /* 0x0c0fe400078808ff */
[----:B------:R-:W-:Y:S01]  /*8160*/  SHF.L.U64.HI R154, R131, 0x1, R154 ;  /* 0x00000001839a7819 */ /* 0x000fe2000001029a */
[C---:B------:R-:W-:Y:S01]  /*8170*/  IMAD.X R13, R115.reuse, 0x1, R152, P5 ;  /* 0x00000001730d7824 */ /* 0x040fe200028e0698 */
[----:B------:R-:W-:Y:S01]  /*8180*/  ISETP.GT.AND P5, PT, R112, 0x3a, PT ;  /* 0x0000003a7000780c */ /* 0x000fe20003fa4270 */
[----:B------:R1:W5:Y:S01]  /*8190*/  @P1 LDG.E.U16 R243, desc[UR22][R10.64] ;  /* 0x000000160af31981 */ /* 0x000362000c1e1500 */
[----:B0-----:R-:W-:Y:S01]  /*81a0*/  SHF.R.S32.HI R8, RZ, 0x1f, R129 ;  /* 0x0000001fff087819 */ /* 0x001fe20000011481 */
[----:B------:R-:W-:Y:S01]  /*81b0*/  IMAD.X R7, R115, 0x1, R154, P4 ;  /* 0x0000000173077824 */ /* 0x000fe200020e069a */
[----:B------:R-:W-:-:S02]  /*81c0*/  LEA RZ, P4, R129, R114, 0x1 ;  /* 0x0000007281ff7211 */ /* 0x000fc400078808ff */
[C---:B------:R-:W-:Y:S02]  /*81d0*/  ISETP.GT.AND P1, PT, R112.reuse, 0x39, PT ;  /* 0x000000397000780c */ /* 0x040fe40003f24270 */
[C---:B-1----:R-:W-:Y:S01]  /*81e0*/  SHF.L.U64.HI R10, R129.reuse, 0x1, R8 ;  /* 0x00000001810a7819 */ /* 0x042fe20000010208 */
[----:B------:R-:W-:Y:S01]  /*81f0*/  IMAD R8, R129, 0x2, R114 ;  /* 0x0000000281087824 */ /* 0x000fe200078e0272 */
[----:B------:R-:W-:Y:S02]  /*8200*/  PRMT R154, RZ, 0x7610, R154 ;  /* 0x00007610ff9a7816 */ /* 0x000fe4000000009a */
[----:B------:R-:W-:Y:S01]  /*8210*/  ISETP.GT.AND P3, PT, R112, 0x38, PT ;  /* 0x000000387000780c */ /* 0x000fe20003f64270 */
[----:B------:R-:W-:Y:S01]  /*8220*/  IMAD.X R9, R115, 0x1, R10, P4 ;  /* 0x0000000173097824 */ /* 0x000fe200020e060a */
[----:B------:R-:W-:Y:S01]  /*8230*/  SHF.R.S32.HI R156, RZ, 0x1f, R125 ;  /* 0x0000001fff9c7819 */ /* 0x000fe2000001147d */
[----:B------:R-:W-:Y:S01]  /*8240*/  IMAD R6, R131, 0x2, R114 ;  /* 0x0000000283067824 */ /* 0x000fe200078e0272 */
[----:B------:R-:W-:-:S02]  /*8250*/  PRMT R247, RZ, 0x7610, R247 ;  /* 0x00007610fff77816 */ /* 0x000fc400000000f7 */
[----:B------:R0:W5:Y:S01]  /*8260*/  @P5 LDG.E.U16 R154, desc[UR22][R8.64] ;  /* 0x00000016089a5981 */ /* 0x000162000c1e1500 */
[----:B------:R-:W-:Y:S02]  /*8270*/  SHF.R.S32.HI R10, RZ, 0x1f, R127 ;  /* 0x0000001fff0a7819 */ /* 0x000fe4000001147f */
[CC--:B------:R-:W-:Y:S01]  /*8280*/  LEA RZ, P5, R125.reuse, R114.reuse, 0x1 ;  /* 0x000000727dff7211 */ /* 0x0c0fe200078a08ff */
[----:B------:R1:W5:Y:S01]  /*8290*/  @P1 LDG.E.U16 R247, desc[UR22][R6.64] ;  /* 0x0000001606f71981 */ /* 0x000362000c1e1500 */
[----:B------:R-:W-:Y:S02]  /*82a0*/  SHF.L.U64.HI R156, R125, 0x1, R156 ;  /* 0x000000017d9c7819 */ /* 0x000fe4000001029c */
[----:B------:R-:W-:Y:S02]  /*82b0*/  PRMT R152, RZ, 0x7610, R152 ;  /* 0x00007610ff987816 */ /* 0x000fe40000000098 */
[C---:B------:R-:W-:Y:S02]  /*82c0*/  LEA RZ, P4, R127.reuse, R114, 0x1 ;  /* 0x000000727fff7211 */ /* 0x040fe400078808ff */
[----:B------:R-:W-:-:S02]  /*82d0*/  SHF.L.U64.HI R10, R127, 0x1, R10 ;  /* 0x000000017f0a7819 */ /* 0x000fc4000001020a */
[----:B0-----:R-:W-:Y:S01]  /*82e0*/  SHF.R.S32.HI R8, RZ, 0x1f, R123 ;  /* 0x0000001fff087819 */ /* 0x001fe2000001147b */
[C---:B-1----:R-:W-:Y:S01]  /*82f0*/  IMAD.X R7, R115.reuse, 0x1, R156, P5 ;  /* 0x0000000173077824 */ /* 0x042fe200028e069c */
[C---:B------:R-:W-:Y:S01]  /*8300*/  ISETP.GT.AND P5, PT, R112.reuse, 0x3d, PT ;  /* 0x0000003d7000780c */ /* 0x040fe20003fa4270 */
[----:B------:R0:W5:Y:S01]  /*8310*/  @P3 LDG.E.U16 R152, desc[UR22][R12.64] ;  /* 0x000000160c983981 */ /* 0x000162000c1e1500 */
[----:B------:R-:W-:Y:S01]  /*8320*/  IMAD.X R11, R115, 0x1, R10, P4 ;  /* 0x00000001730b7824 */ /* 0x000fe200020e060a */
[C---:B------:R-:W-:Y:S02]  /*8330*/  LEA RZ, P4, R123.reuse, R114, 0x1 ;  /* 0x000000727bff7211 */ /* 0x040fe400078808ff */
[C---:B------:R-:W-:Y:S02]  /*8340*/  ISETP.GT.AND P3, PT, R112.reuse, 0x3b, PT ;  /* 0x0000003b7000780c */ /* 0x040fe40003f64270 */
[----:B------:R-:W-:Y:S02]  /*8350*/  ISETP.GT.AND P1, PT, R112, 0x3c, PT ;  /* 0x0000003c7000780c */ /* 0x000fe40003f24270 */
[C---:B0-----:R-:W-:Y:S01]  /*8360*/  SHF.L.U64.HI R12, R123.reuse, 0x1, R8 ;  /* 0x000000017b0c7819 */ /* 0x041fe20000010208 */
[----:B------:R-:W-:Y:S01]  /*8370*/  IMAD R8, R123, 0x2, R114 ;  /* 0x000000027b087824 */ /* 0x000fe200078e0272 */
[----:B------:R-:W-:-:S03]  /*8380*/  PRMT R158, RZ, 0x7610, R158 ;  /* 0x00007610ff9e7816 */ /* 0x000fc6000000009e */
[----:B------:R-:W-:Y:S01]  /*8390*/  IMAD.X R9, R115, 0x1, R12, P4 ;  /* 0x0000000173097824 */ /* 0x000fe200020e060c */
[----:B------:R-:W-:Y:S01]  /*83a0*/  SHF.R.S32.HI R12, RZ, 0x1f, R121 ;  /* 0x0000001fff0c7819 */ /* 0x000fe20000011479 */
[--C-:B------:R-:W-:Y:S01]  /*83b0*/  IMAD R10, R127, 0x2, R114.reuse ;  /* 0x000000027f0a7824 */ /* 0x100fe200078e0272 */
[----:B------:R-:W-:Y:S01]  /*83c0*/  PRMT R251, RZ, 0x7610, R251 ;  /* 0x00007610fffb7816 */ /* 0x000fe200000000fb */
[----:B------:R-:W-:Y:S01]  /*83d0*/  IMAD R6, R125, 0x2, R114 ;  /* 0x000000027d067824 */ /* 0x000fe200078e0272 */
[----:B------:R-:W-:Y:S01]  /*83e0*/  PRMT R156, RZ, 0x7610, R156 ;  /* 0x00007610ff9c7816 */ /* 0x000fe2000000009c */
[----:B------:R-:W5:Y:S01]  /*83f0*/  @P5 LDG.E.U16 R158, desc[UR22][R8.64] ;  /* 0x00000016089e5981 */ /* 0x000f62000c1e1500 */
[----:B------:R-:W-:Y:S02]  /*8400*/  SHF.R.S32.HI R160, RZ, 0x1f, R119 ;  /* 0x0000001fffa07819 */ /* 0x000fe40000011477 */
[C---:B------:R-:W-:Y:S01]  /*8410*/  LEA RZ, P5, R121.reuse, R114, 0x1 ;  /* 0x0000007279ff7211 */ /* 0x040fe200078a08ff */
[----:B------:R0:W5:Y:S01]  /*8420*/  @P3 LDG.E.U16 R251, desc[UR22][R10.64] ;  /* 0x000000160afb3981 */ /* 0x000162000c1e1500 */
[----:B------:R-:W-:-:S02]  /*8430*/  SHF.L.U64.HI R12, R121, 0x1, R12 ;  /* 0x00000001790c7819 */ /* 0x000fc4000001020c */
[CC--:B------:R-:W-:Y:S01]  /*8440*/  LEA RZ, P4, R119.reuse, R114.reuse, 0x1 ;  /* 0x0000007277ff7211 */ /* 0x0c0fe200078808ff */
[----:B------:R1:W5:Y:S01]  /*8450*/  @P1 LDG.E.U16 R156, desc[UR22][R6.64] ;  /* 0x00000016069c1981 */ /* 0x000362000c1e1500 */
[----:B------:R-:W-:Y:S02]  /*8460*/  SHF.L.U64.HI R160, R119, 0x1, R160 ;  /* 0x0000000177a07819 */ /* 0x000fe400000102a0 */
[C---:B------:R-:W-:Y:S02]  /*8470*/  ISETP.GT.AND P3, PT, R112.reuse, 0x3e, PT ;  /* 0x0000003e7000780c */ /* 0x040fe40003f64270 */
[C---:B------:R-:W-:Y:S01]  /*8480*/  ISETP.GT.AND P1, PT, R112.reuse, 0x3f, PT ;  /* 0x0000003f7000780c */ /* 0x040fe20003f24270 */
[C---:B0-----:R-:W-:Y:S01]  /*8490*/  IMAD.X R11, R115.reuse, 0x1, R12, P5 ;  /* 0x00000001730b7824 */ /* 0x041fe200028e060c */
[----:B------:R-:W-:Y:S01]  /*84a0*/  ISETP.GT.AND P5, PT, R112, 0x1, PT ;  /* 0x000000017000780c */ /* 0x000fe20003fa4270 */
[----:B------:R-:W-:Y:S01]  /*84b0*/  USHF.L.U32 UR4, UR4, 0x1f, URZ ;  /* 0x0000001f04047899 */ /* 0x000fe200080006ff */
[----:B-1----:R-:W-:Y:S01]  /*84c0*/  IMAD.X R7, R115, 0x1, R160, P4 ;  /* 0x0000000173077824 */ /* 0x002fe200020e06a0 */
[----:B------:R-:W-:Y:S01]  /*84d0*/  IADD3 R8, P4, PT, R100, R114, RZ ;  /* 0x0000007264087210 */ /* 0x000fe20007f9e0ff */
[--C-:B------:R-:W-:Y:S01]  /*84e0*/  IMAD R10, R121, 0x2, R114.reuse ;  /* 0x00000002790a7824 */ /* 0x100fe200078e0272 */
[----:B------:R-:W-:Y:S01]  /*84f0*/  PRMT R249, RZ, 0x7610, R249 ;  /* 0x00007610fff97816 */ /* 0x000fe200000000f9 */
[----:B------:R-:W-:Y:S01]  /*8500*/  IMAD R6, R119, 0x2, R114 ;  /* 0x0000000277067824 */ /* 0x000fe200078e0272 */
[----:B------:R-:W-:Y:S01]  /*8510*/  PRMT R160, RZ, 0x7610, R160 ;  /* 0x00007610ffa07816 */ /* 0x000fe200000000a0 */
[----:B------:R-:W-:Y:S01]  /*8520*/  IMAD.X R9, R115, 0x1, R116, P4 ;  /* 0x0000000173097824 */ /* 0x000fe200020e0674 */
[----:B------:R-:W-:Y:S01]  /*8530*/  PRMT R162, RZ, 0x7610, R162 ;  /* 0x00007610ffa27816 */ /* 0x000fe200000000a2 */
[----:B------:R-:W-:-:S03]  /*8540*/  IMAD.U32 R12, RZ, RZ, UR4 ;  /* 0x00000004ff0c7e24 */ /* 0x000fc6000f8e00ff */
[----:B------:R0:W5:Y:S04]  /*8550*/  @P3 LDG.E.U16 R160, desc[UR22][R10.64] ;  /* 0x000000160aa03981 */ /* 0x000168000c1e1500 */
[----:B------:R0:W5:Y:S04]  /*8560*/  @P1 LDG.E.U16 R162, desc[UR22][R6.64] ;  /* 0x0000001606a21981 */ /* 0x000168000c1e1500 */
[----:B------:R0:W5:Y:S01]  /*8570*/  @P5 LDG.E.U16 R249, desc[UR22][R8.64] ;  /* 0x0000001608f95981 */ /* 0x000162000c1e1500 */
[----:B------:R-:W1:Y:S01]  /*8580*/  SYNCS.PHASECHK.TRANS64.TRYWAIT P1, [UR6], R12 ;  /* 0x0000000cff0075a7 */ /* 0x000e620008021106 */
[----:B------:R-:W-:-:S02]  /*8590*/  LOP3.LUT R13, R3, 0x3f, RZ, 0xc0, !PT ;  /* 0x0000003f030d7812 */ /* 0x000fc400078ec0ff */
[----:B--2---:R-:W-:Y:S02]  /*85a0*/  PRMT R5, R5, 0x5410, R122 ;  /* 0x0000541005057816 */ /* 0x004fe4000000007a */
[----:B------:R-:W-:Y:S01]  /*85b0*/  ISETP.GE.AND P3, PT, R13, R112, PT ;  /* 0x000000700d00720c */ /* 0x000fe20003f66270 */
[----:B01----:R-:W-:-:S12]  /*85c0*/  @!P1 BRA `(.L_x_9) ;  /* 0x0000002c00589947 */ /* 0x003fd80003800000 */
.L_x_17:
[----:B-----5:R-:W-:Y:S01]  /*85d0*/  PRMT R13, R18, 0x5410, R21 ;  /* 0x00005410120d7816 */ /* 0x020fe20000000015 */
[C---:B------:R-:W-:Y:S01]  /*85e0*/  IMAD.WIDE R36, R215.reuse, 0x2, R36 ;  /* 0x00000002d7247825 */ /* 0x040fe200078e0224 */
[----:B------:R-:W-:Y:S02]  /*85f0*/  PRMT R16, R16, 0x5410, R17 ;  /* 0x0000541010107816 */ /* 0x000fe40000000011 */
[----:B------:R-:W-:Y:S01]  /*8600*/  PRMT R7, R32, 0x5410, R33 ;  /* 0x0000541020077816 */ /* 0x000fe20000000021 */
[C---:B------:R-:W-:Y:S01]  /*8610*/  IMAD.WIDE R90, R215.reuse, 0x2, R90 ;  /* 0x00000002d75a7825 */ /* 0x040fe200078e025a */
[----:B------:R-:W-:Y:S02]  /*8620*/  PRMT R8, R34, 0x5410, R35 ;  /* 0x0000541022087816 */ /* 0x000fe40000000023 */
[----:B------:R-:W-:Y:S01]  /*8630*/  PRMT R9, R28, 0x5410, R29 ;  /* 0x000054101c097816 */ /* 0x000fe2000000001d */
[----:B------:R-:W-:Y:S01]  /*8640*/  IMAD.WIDE R84, R215, 0x2, R84 ;  /* 0x00000002d7547825 */ /* 0x000fe200078e0254 */
[----:B------:R-:W-:-:S02]  /*8650*/  PRMT R10, R30, 0x5410, R31 ;  /* 0x000054101e0a7816 */ /* 0x000fc4000000001f */
[----:B------:R-:W-:Y:S01]  /*8660*/  PRMT R11, R24, 0x5410, R25 ;  /* 0x00005410180b7816 */ /* 0x000fe20000000019 */
[C---:B------:R-:W-:Y:S01]  /*8670*/  IMAD.WIDE R76, R215.reuse, 0x2, R76 ;  /* 0x00000002d74c7825 */ /* 0x040fe200078e024c */
[----:B------:R-:W-:Y:S02]  /*8680*/  PRMT R12, R20, 0x5410, R23 ;  /* 0x00005410140c7816 */ /* 0x000fe40000000017 */
[----:B------:R-:W-:Y:S01]  /*8690*/  PRMT R14, R14, 0x5410, R19 ;  /* 0x000054100e0e7816 */ /* 0x000fe20000000013 */
[----:B------:R-:W-:Y:S01]  /*86a0*/  IMAD.WIDE R68, R215, 0x2, R68 ;  /* 0x00000002d7447825 */ /* 0x000fe200078e0244 */
[----:B------:R-:W-:Y:S02]  /*86b0*/  PRMT R15, R15, 0x5410, R4 ;  /* 0x000054100f0f7816 */ /* 0x000fe40000000004 */
[----:B------:R-:W-:Y:S01]  /*86c0*/  PRMT R17, R26, 0x5410, R27 ;  /* 0x000054101a117816 */ /* 0x000fe2000000001b */
[----:B------:R-:W-:Y:S01]  /*86d0*/  IMAD.WIDE R60, R215, 0x2, R60 ;  /* 0x00000002d73c7825 */ /* 0x000fe200078e023c */
[----:B------:R-:W-:-:S02]  /*86e0*/  PRMT R18, R22, 0x5410, R221 ;  /* 0x0000541016127816 */ /* 0x000fc400000000dd */
[----:B------:R-:W-:Y:S01]  /*86f0*/  PRMT R6, R217, 0x5410, R120 ;  /* 0x00005410d9067816 */ /* 0x000fe20000000078 */
[----:B------:R-:W-:Y:S01]  /*8700*/  IMAD.WIDE R52, R215, 0x2, R52 ;  /* 0x00000002d7347825 */ /* 0x000fe200078e0234 */
        /* <DEDUP_REMOVED lines=26> */
[----:B------:R-:W-:-:S03]  /*88b0*/  IMAD.WIDE R38, R215, 0x2, R38 ;  /* 0x00000002d7267825 */ /* 0x000fc600078e0226 */
[----:B------:R0:W-:Y:S01]  /*88c0*/  STTM.x32 tmem[UR10+0x40], R4 ;  /* 0x00004004000079ed */ /* 0x0001e200082c000a */
[----:B------:R-:W1:Y:S01]  /*88d0*/  FENCE.VIEW.ASYNC.T ;  /* 0x00000000000073c6 */ /* 0x000e620000000200 */
[----:B------:R-:W-:-:S04]  /*88e0*/  IMAD.WIDE R96, R215, 0x2, R96 ;  /* 0x00000002d7607825 */ /* 0x000fc800078e0260 */
        /* <DEDUP_REMOVED lines=14> */
[----:B------:R-:W-:Y:S01]  /*89d0*/  IMAD.WIDE R42, R215, 0x2, R42 ;  /* 0x00000002d72a7825 */ /* 0x000fe200078e022a */
[----:B0-----:R-:W-:Y:S01]  /*89e0*/  PRMT R4, RZ, 0x7610, R4 ;  /* 0x00007610ff047816 */ /* 0x001fe20000000004 */
[----:B-1----:R-:W-:Y:S01]  /*89f0*/  BAR.SYNC.DEFER_BLOCKING 0x0 ;  /* 0x0000000000007b1d */ /* 0x002fe20000010000 */
[----:B------:R-:W-:Y:S02]  /*8a00*/  PRMT R8, RZ, 0x7610, R8 ;  /* 0x00007610ff087816 */ /* 0x000fe40000000008 */
[----:B------:R-:W-:Y:S02]  /*8a10*/  PRMT R12, RZ, 0x7610, R12 ;  /* 0x00007610ff0c7816 */ /* 0x000fe4000000000c */
[----:B------:R-:W-:Y:S02]  /*8a20*/  PRMT R16, RZ, 0x7610, R16 ;  /* 0x00007610ff107816 */ /* 0x000fe40000000010 */
[----:B------:R-:W-:Y:S02]  /*8a30*/  PRMT R20, RZ, 0x7610, R20 ;  /* 0x00007610ff147816 */ /* 0x000fe40000000014 */
[----:B------:R-:W-:-:S02]  /*8a40*/  PRMT R24, RZ, 0x7610, R24 ;  /* 0x00007610ff187816 */ /* 0x000fc40000000018 */
[----:B------:R-:W-:Y:S02]  /*8a50*/  PRMT R28, RZ, 0x7610, R28 ;  /* 0x00007610ff1c7816 */ /* 0x000fe4000000001c */
[----:B------:R-:W-:Y:S02]  /*8a60*/  PRMT R32, RZ, 0x7610, R32 ;  /* 0x00007610ff207816 */ /* 0x000fe40000000020 */
[----:B------:R-:W-:Y:S02]  /*8a70*/  PRMT R5, RZ, 0x7610, R5 ;  /* 0x00007610ff057816 */ /* 0x000fe40000000005 */
[----:B------:R-:W-:Y:S02]  /*8a80*/  PRMT R9, RZ, 0x7610, R9 ;  /* 0x00007610ff097816 */ /* 0x000fe40000000009 */
[----:B------:R-:W-:Y:S02]  /*8a90*/  PRMT R13, RZ, 0x7610, R13 ;  /* 0x00007610ff0d7816 */ /* 0x000fe4000000000d */
[----:B------:R-:W-:-:S02]  /*8aa0*/  PRMT R17, RZ, 0x7610, R17 ;  /* 0x00007610ff117816 */ /* 0x000fc40000000011 */
[----:B------:R-:W-:Y:S01]  /*8ab0*/  PRMT R21, RZ, 0x7610, R21 ;  /* 0x00007610ff157816 */ /* 0x000fe20000000015 */
[----:B------:R-:W2:Y:S01]  /*8ac0*/  @!P3 LDG.E.U16 R4, desc[UR22][R36.64] ;  /* 0x000000162404b981 */ /* 0x000ea2000c1e1500 */
[----:B------:R-:W-:Y:S02]  /*8ad0*/  PRMT R25, RZ, 0x7610, R25 ;  /* 0x00007610ff197816 */ /* 0x000fe40000000019 */
[----:B------:R-:W-:Y:S01]  /*8ae0*/  PRMT R29, RZ, 0x7610, R29 ;  /* 0x00007610ff1d7816 */ /* 0x000fe2000000001d */
[----:B------:R-:W3:Y:S01]  /*8af0*/  @!P3 LDG.E.U16 R8, desc[UR22][R44.64] ;  /* 0x000000162c08b981 */ /* 0x000ee2000c1e1500 */
[----:B------:R-:W-:Y:S02]  /*8b00*/  PRMT R33, RZ, 0x7610, R33 ;  /* 0x00007610ff217816 */ /* 0x000fe40000000021 */
[----:B------:R-:W-:Y:S01]  /*8b10*/  PRMT R6, RZ, 0x7610, R6 ;  /* 0x00007610ff067816 */ /* 0x000fe20000000006 */
[----:B------:R-:W4:Y:S01]  /*8b20*/  @!P3 LDG.E.U16 R12, desc[UR22][R52.64] ;  /* 0x00000016340cb981 */ /* 0x000f22000c1e1500 */
[----:B------:R-:W-:-:S02]  /*8b30*/  PRMT R10, RZ, 0x7610, R10 ;  /* 0x00007610ff0a7816 */ /* 0x000fc4000000000a */
[----:B------:R-:W-:Y:S01]  /*8b40*/  PRMT R14, RZ, 0x7610, R14 ;  /* 0x00007610ff0e7816 */ /* 0x000fe2000000000e */
[----:B------:R-:W4:Y:S01]  /*8b50*/  @!P3 LDG.E.U16 R16, desc[UR22][R60.64] ;  /* 0x000000163c10b981 */ /* 0x000f22000c1e1500 */
[----:B------:R-:W-:Y:S02]  /*8b60*/  PRMT R18, RZ, 0x7610, R18 ;  /* 0x00007610ff127816 */ /* 0x000fe40000000012 */
[----:B------:R-:W-:Y:S01]  /*8b70*/  PRMT R22, RZ, 0x7610, R22 ;  /* 0x00007610ff167816 */ /* 0x000fe20000000016 */
[----:B------:R-:W4:Y:S01]  /*8b80*/  @!P3 LDG.E.U16 R20, desc[UR22][R68.64] ;  /* 0x000000164414b981 */ /* 0x000f22000c1e1500 */
        /* <DEDUP_REMOVED lines=15> */
[----:B------:R-:W-:-:S03]  /*8c80*/  PRMT R35, RZ, 0x7610, R35 ;  /* 0x00007610ff237816 */ /* 0x000fc60000000023 */
[----:B------:R-:W4:Y:S04]  /*8c90*/  @!P3 LDG.E.U16 R13, desc[UR22][R54.64] ;  /* 0x00000016360db981 */ /* 0x000f28000c1e1500 */
        /* <DEDUP_REMOVED lines=20> */
[----:B------:R-:W4:Y:S01]  /*8de0*/  @!P3 LDG.E.U16 R35, desc[UR22][R98.64] ;  /* 0x000000166223b981 */ /* 0x000f22000c1e1500 */
[----:B------:R-:W-:Y:S01]  /*8df0*/  SHF.R.S32.HI R122, RZ, 0x6, R3 ;  /* 0x00000006ff7a7819 */ /* 0x000fe20000011403 */
[----:B------:R-:W-:-:S03]  /*8e00*/  IMAD.SHL.U32 R120, R3, 0x2, RZ ;  /* 0x0000000203787824 */ /* 0x000fc600078e00ff */
[----:B------:R-:W-:-:S04]  /*8e10*/  SGXT R122, R122, 0x1 ;  /* 0x000000017a7a781a */ /* 0x000fc80000000200 */
[----:B------:R-:W-:-:S04]  /*8e20*/  LOP3.LUT R217, R122, 0x90, RZ, 0xc0, !PT ;  /* 0x000000907ad97812 */ /* 0x000fc800078ec0ff */
[----:B------:R-:W-:Y:S01]  /*8e30*/  LOP3.LUT R217, R217, 0x7e, R120, 0x78, !PT ;  /* 0x0000007ed9d97812 */ /* 0x000fe200078e7878 */
[----:B------:R-:W-:Y:S03]  /*8e40*/  BAR.SYNC.DEFER_BLOCKING 0x0 ;  /* 0x0000000000007b1d */ /* 0x000fe60000010000 */
[C---:B------:R-:W-:Y:S02]  /*8e50*/  LOP3.LUT R120, R217.reuse, 0x20, RZ, 0x3c, !PT ;  /* 0x00000020d9787812 */ /* 0x040fe400078e3cff */
[----:B------:R-:W-:Y:S01]  /*8e60*/  LOP3.LUT R219, R217, 0x40, RZ, 0x3c, !PT ;  /* 0x00000040d9db7812 */ /* 0x000fe200078e3cff */
[----:B------:R-:W-:-:S04]  /*8e70*/  ULEA UR6, UR20, UR9, 0x3 ;  /* 0x0000000914067291 */ /* 0x000fc8000f8e18ff */
[----:B------:R-:W-:Y:S01]  /*8e80*/  UIADD3 UR6, UPT, UPT, UR6, 0x4000, URZ ;  /* 0x0000400006067890 */ /* 0x000fe2000fffe0ff */
[----:B--2---:R0:W-:Y:S04]  /*8e90*/  STS.U16 [R217+UR9+0x2000], R4 ;  /* 0x00200004d9007988 */ /* 0x0041e80008000409 */
[----:B---3--:R1:W-:Y:S04]  /*8ea0*/  STS.U16 [R217+UR9+0x2400], R8 ;  /* 0x00240008d9007988 */ /* 0x0083e80008000409 */
[----:B----4-:R1:W-:Y:S01]  /*8eb0*/  STS.U16 [R217+UR9+0x2800], R12 ;  /* 0x0028000cd9007988 */ /* 0x0103e20008000409 */
[----:B0-----:R-:W-:-:S03]  /*8ec0*/  LOP3.LUT R4, R217, 0x60, RZ, 0x3c, !PT ;  /* 0x00000060d9047812 */ /* 0x001fc600078e3cff */
        /* <DEDUP_REMOVED lines=30> */
[----:B0-----:R-:W0:Y:S02]  /*90b0*/  FENCE.VIEW.ASYNC.S ;  /* 0x00000000000073c6 */ /* 0x001e240000000000 */
[----:B0-----:R-:W-:Y:S06]  /*90c0*/  BAR.SYNC.DEFER_BLOCKING 0x0 ;  /* 0x0000000000007b1d */ /* 0x001fec0000010000 */
[----:B------:R-:W-:Y:S05]  /*90d0*/  @P0 BRA `(.L_x_10) ;  /* 0x0000000000540947 */ /* 0x000fea0003800000 */
[----:B------:R-:W-:Y:S02]  /*90e0*/  UIADD3 UR21, UPT, UPT, UR8, 0x48, URZ ;  /* 0x0000004808157890 */ /* 0x000fe4000fffe0ff */
[----:B------:R-:W-:Y:S02]  /*90f0*/  UIADD3 UR30, UPT, UPT, UR8, 0x50, URZ ;  /* 0x00000050081e7890 */ /* 0x000fe4000fffe0ff */
[----:B------:R-:W-:Y:S01]  /*9100*/  UIADD3 UR31, UPT, UPT, UR8, 0x58, URZ ;  /* 0x00000058081f7890 */ /* 0x000fe2000fffe0ff */
[----:B------:R-:W-:Y:S01]  /*9110*/  UMOV UR16, 0x0 ;  /* 0x0000000000107882 */ /* 0x000fe20000000000 */
[----:B------:R-:W-:Y:S01]  /*9120*/  UMOV UR17, 0x8100010 ;  /* 0x0810001000117882 */ /* 0x000fe20000000000 */
[----:B------:R-:W-:Y:S01]  /*9130*/  UMOV UR12, UR18 ;  /* 0x00000012000c7c82 */ /* 0x000fe20008000000 */
[----:B------:R-:W-:Y:S01]  /*9140*/  UMOV UR13, 0x40004040 ;  /* 0x40004040000d7882 */ /* 0x000fe20000000000 */
[----:B------:R-:W-:Y:S01]  /*9150*/  UMOV UR28, 0x0 ;  /* 0x00000000001c7882 */ /* 0x000fe20000000000 */
[----:B------:R-:W-:Y:S01]  /*9160*/  UMOV UR29, 0x8100010 ;  /* 0x08100010001d7882 */ /* 0x000fe20000000000 */
[----:B------:R-:W-:Y:S01]  /*9170*/  UMOV UR32, 0x0 ;  /* 0x0000000000207882 */ /* 0x000fe20000000000 */
[----:B------:R-:W-:Y:S01]  /*9180*/  UMOV UR33, 0x8100010 ;  /* 0x0810001000217882 */ /* 0x000fe20000000000 */
[----:B------:R-:W-:Y:S01]  /*9190*/  UMOV UR7, URZ ;  /* 0x000000ff00077c82 */ /* 0x000fe20008000000 */
[----:B------:R0:W-:Y:S01]  /*91a0*/  UTCHMMA tmem[UR11], gdesc[UR12], tmem[UR8], tmem[UR16], idesc[UR17], UPT ;  /* 0x00ff100c0b0079ea */ /* 0x0001e2000b800008 */
        /* <DEDUP_REMOVED lines=8> */
.L_x_10:
[----:B------:R-:W-:Y:S01]  /*9230*/  UIADD3 UR20, UPT, UPT, UR20, 0x1, URZ ;  /* 0x0000000114147890 */ /* 0x000fe2000fffe0ff */
[----:B------:R-:W-:Y:S01]  /*9240*/  IMAD.WIDE R114, R118, 0x2, R114 ;  /* 0x0000000276727825 */ /* 0x000fe200078e0272 */
[----:B------:R-:W-:Y:S02]  /*9250*/  UIADD3 UR19, UPT, UPT, UR19, -0x1, URZ ;  /* 0xffffffff13137890 */ /* 0x000fe4000fffe0ff */
[----:B------:R-:W-:Y:S01]  /*9260*/  UISETP.GT.AND UP1, UPT, UR20, 0x1, UPT ;  /* 0x000000011400788c */ /* 0x000fe2000bf24270 */
[----:B------:R-:W-:-:S03]  /*9270*/  VIADD R112, R112, 0xffffffc0 ;  /* 0xffffffc070707836 */ /* 0x000fc60000000000 */
[----:B0-----:R-:W-:Y:S02]  /*9280*/  USEL UR4, URZ, 0x1, !UP1 ;  /* 0x00000001ff047887 */ /* 0x001fe4000c800000 */
[----:B------:R-:W-:Y:S02]  /*9290*/  USEL UR20, UR20, URZ, !UP1 ;  /* 0x000000ff14147287 */ /* 0x000fe4000c800000 */
[----:B------:R-:W-:Y:S02]  /*92a0*/  UISETP.NE.U32.AND UP1, UPT, UR19, URZ, UPT ;  /* 0x000000ff1300728c */ /* 0x000fe4000bf25070 */
[----:B------:R-:W-:-:S03]  /*92b0*/  ULOP3.LUT UR7, UR5, UR4, URZ, 0x3c, !UPT ;  /* 0x0000000405077292 */ /* 0x000fc6000f8e3cff */
[----:B------:R-:W-:-:S04]  /*92c0*/  UMOV UR4, UR5 ;  /* 0x0000000500047c82 */ /* 0x000fc80008000000 */
[----:B------:R-:W-:Y:S01]  /*92d0*/  UMOV UR5, UR7 ;  /* 0x0000000700057c82 */ /* 0x000fe20008000000 */
[----:B------:R-:W-:Y:S05]  /*92e0*/  BRA.U UP1, `(.L_x_11) ;  /* 0xffffffd501987547 */ /* 0x000fea000b83ffff */
.L_x_8:
[----:B------:R-:W0:Y:S01]  /*92f0*/  LDCU UR5, c[0x0][0x3a0] ;  /* 0x00007400ff0577ac */ /* 0x000e220008000800 */
[----:B------:R-:W2:Y:S01]  /*9300*/  S2R R3, SR_CgaCtaId ;  /* 0x0000000000037919 */ /* 0x000ea20000008800 */
[----:B------:R-:W3:Y:S01]  /*9310*/  LDCU UR7, c[0x0][0x3b4] ;  /* 0x00007680ff0777ac */ /* 0x000ee20008000800 */
[----:B------:R-:W4:Y:S01]  /*9320*/  LDCU UR11, c[0x0][0x3b8] ;  /* 0x00007700ff0b77ac */ /* 0x000f220008000800 */
[----:B------:R-:W1:Y:S01]  /*9330*/  LDCU.128 UR12, c[0x0][0x390] ;  /* 0x00007200ff0c77ac */ /* 0x000e620008000c00 */
[----:B0-----:R-:W-:-:S04]  /*9340*/  UIADD3 UR5, UPT, UPT, UR5, 0x3f, URZ ;  /* 0x0000003f05057890 */ /* 0x001fc8000fffe0ff */
[----:B------:R-:W-:-:S09]  /*9350*/  UISETP.GE.AND UP1, UPT, UR5, 0x40, UPT ;  /* 0x000000400500788c */ /* 0x000fd2000bf26270 */
[----:B-1-34-:R-:W-:Y:S05]  /*9360*/  BRA.U !UP1, `(.L_x_12) ;  /* 0x0000000109107547 */ /* 0x01afea000b800000 */
[----:B------:R-:W-:-:S06]  /*9370*/  USHF.L.U32 UR4, UR4, 0x1f, URZ ;  /* 0x0000001f04047899 */ /* 0x000fcc00080006ff */
[----:B------:R-:W-:-:S04]  /*9380*/  IMAD.U32 R4, RZ, RZ, UR4 ;  /* 0x00000004ff047e24 */ /* 0x000fc8000f8e00ff */
[----:B------:R-:W0:Y:S02]  /*9390*/  SYNCS.PHASECHK.TRANS64.TRYWAIT P0, [UR6], R4 ;  /* 0x00000004ff0075a7 */ /* 0x000e240008001106 */
[----:B0-----:R-:W-:Y:S05]  /*93a0*/  @!P0 BRA `(.L_x_13) ;  /* 0x0000001c00ec8947 */ /* 0x001fea0003800000 */
.L_x_12:
[----:B------:R-:W-:Y:S01]  /*93b0*/  BAR.SYNC.DEFER_BLOCKING 0x0 ;  /* 0x0000000000007b1d */ /* 0x000fe20000010000 */
[----:B--2---:R-:W-:Y:S01]  /*93c0*/  IMAD.SHL.U32 R3, R3, 0x40, RZ ;  /* 0x0000004003037824 */ /* 0x004fe200078e00ff */
[C---:B------:R-:W-:Y:S01]  /*93d0*/  ISETP.GE.AND P0, PT, R0.reuse, UR14, PT ;  /* 0x0000000e00007c0c */ /* 0x040fe2000bf06270 */
[----:B------:R-:W-:-:S03]  /*93e0*/  IMAD R0, R0, UR7, RZ ;  /* 0x0000000700007c24 */ /* 0x000fc6000f8e02ff */
[----:B------:R-:W-:-:S04]  /*93f0*/  LOP3.LUT R3, R2, 0xc0, R3, 0xf8, !PT ;  /* 0x000000c002037812 */ /* 0x000fc800078ef803 */
[C---:B------:R-:W-:Y:S01]  /*9400*/  LOP3.LUT R2, R3.reuse, 0x1, RZ, 0xfc, !PT ;  /* 0x0000000103027812 */ /* 0x040fe200078efcff */
[C---:B------:R-:W-:Y:S01]  /*9410*/  IMAD R69, R3.reuse, UR11, RZ ;  /* 0x0000000b03457c24 */ /* 0x040fe2000f8e02ff */
[----:B------:R-:W-:Y:S02]  /*9420*/  LOP3.LUT R68, R3, 0x3, RZ, 0xfc, !PT ;  /* 0x0000000303447812 */ /* 0x000fe400078efcff */
[----:B------:R-:W-:Y:S01]  /*9430*/  ISETP.LT.AND P4, PT, R2, UR15, !P0 ;  /* 0x0000000f02007c0c */ /* 0x000fe2000c781270 */
[----:B------:R-:W-:Y:S01]  /*9440*/  VIADD R71, R69, UR11 ;  /* 0x0000000b45477c36 */ /* 0x000fe20008000000 */
[----:B------:R-:W-:Y:S02]  /*9450*/  LEA R2, P1, R0, UR12, 0x1 ;  /* 0x0000000c00027c11 */ /* 0x000fe4000f8208ff */
[----:B------:R-:W-:Y:S01]  /*9460*/  ISETP.LT.AND P3, PT, R68, UR15, !P0 ;  /* 0x0000000f44007c0c */ /* 0x000fe2000c761270 */
[----:B------:R-:W-:Y:S01]  /*9470*/  VIADD R73, R71, UR11 ;  /* 0x0000000b47497c36 */ /* 0x000fe20008000000 */
[----:B------:R-:W-:-:S02]  /*9480*/  LEA.HI.X.SX32 R0, R0, UR13, 0x1, P1 ;  /* 0x0000000d00007c11 */ /* 0x000fc400088f0eff */
[----:B------:R-:W-:Y:S01]  /*9490*/  LOP3.LUT R70, R3, 0x2, RZ, 0xfc, !PT ;  /* 0x0000000203467812 */ /* 0x000fe200078efcff */
[----:B------:R-:W-:Y:S01]  /*94a0*/  VIADD R75, R73, UR11 ;  /* 0x0000000b494b7c36 */ /* 0x000fe20008000000 */
[----:B------:R-:W0:Y:S02]  /*94b0*/  @!P2 SYNCS.CCTL.IV [UR9+0x4000] ;  /* 0x00400000ff00a9b1 */ /* 0x000e240008000009 */
[----:B0-----:R-:W-:Y:S01]  /*94c0*/  BAR.SYNC.DEFER_BLOCKING 0x0 ;  /* 0x0000000000007b1d */ /* 0x001fe20000010000 */
[----:B------:R-:W-:Y:S01]  /*94d0*/  LEA R68, P1, R69, R2, 0x1 ;  /* 0x0000000245447211 */ /* 0x000fe200078208ff */
[----:B------:R-:W-:Y:S01]  /*94e0*/  VIADD R77, R75, UR11 ;  /* 0x0000000b4b4d7c36 */ /* 0x000fe20008000000 */
[----:B------:R-:W-:Y:S02]  /*94f0*/  ISETP.LT.AND P6, PT, R70, UR15, !P0 ;  /* 0x0000000f46007c0c */ /* 0x000fe4000c7c1270 */
[----:B------:R-:W-:Y:S01]  /*9500*/  LEA.HI.X.SX32 R69, R69, R0, 0x1, P1 ;  /* 0x0000000045457211 */ /* 0x000fe200008f0eff */
[----:B------:R-:W-:Y:S01]  /*9510*/  VIADD R79, R77, UR11 ;  /* 0x0000000b4d4f7c36 */ /* 0x000fe20008000000 */
[----:B------:R-:W-:Y:S01]  /*9520*/  LEA R70, P1, R73, R2, 0x1 ;  /* 0x0000000249467211 */ /* 0x000fe200078208ff */
[----:B------:R-:W0:Y:S01]  /*9530*/  LDTM.x64 R4, tmem[UR10] ;  /* 0x0000000a000479ee */ /* 0x000e220008340000 */
[----:B------:R-:W-:Y:S01]  /*9540*/  LOP3.LUT R86, R3, 0x5, RZ, 0xfc, !PT ;  /* 0x0000000503567812 */ /* 0x000fe200078efcff */
[----:B------:R-:W-:Y:S01]  /*9550*/  VIADD R81, R79, UR11 ;  /* 0x0000000b4f517c36 */ /* 0x000fe20008000000 */
[----:B------:R-:W-:-:S03]  /*9560*/  LOP3.LUT R87, R3, 0x4, RZ, 0xfc, !PT ;  /* 0x0000000403577812 */ /* 0x000fc600078efcff */
[----:B------:R-:W-:-:S04]  /*9570*/  VIADD R83, R81, UR11 ;  /* 0x0000000b51537c36 */ /* 0x000fc80008000000 */
[----:B------:R-:W-:Y:S01]  /*9580*/  VIADD R85, R83, UR11 ;  /* 0x0000000b53557c36 */ /* 0x000fe20008000000 */
[----:B------:R-:W1:Y:S01]  /*9590*/  @!P2 SYNCS.CCTL.IV [UR9+0x4008] ;  /* 0x00400800ff00a9b1 */ /* 0x000e620008000009 */
[----:B------:R-:W-:Y:S01]  /*95a0*/  LEA R74, P2, R77, R2, 0x1 ;  /* 0x000000024d4a7211 */ /* 0x000fe200078408ff */
[----:B------:R-:W-:Y:S01]  /*95b0*/  NOP ;  /* 0x0000000000007918 */ /* 0x000fe20000000000 */
[----:B0-----:R-:W-:Y:S02]  /*95c0*/  F2FP.F16.F32.PACK_AB R84, R5, R4 ;  /* 0x000000040554723e */ /* 0x001fe400000000ff */
[----:B------:R-:W-:Y:S02]  /*95d0*/  LEA R4, P5, R71, R2, 0x1 ;  /* 0x0000000247047211 */ /* 0x000fe400078a08ff */
[----:B------:R-:W-:Y:S02]  /*95e0*/  F2FP.F16.F32.PACK_AB R6, R7, R6 ;  /* 0x000000060706723e */ /* 0x000fe400000000ff */
[----:B------:R-:W-:-:S02]  /*95f0*/  LEA.HI.X.SX32 R5, R71, R0, 0x1, P5 ;  /* 0x0000000047057211 */ /* 0x000fc400028f0eff */
[----:B------:R-:W-:Y:S02]  /*9600*/  LEA R72, P5, R75, R2, 0x1 ;  /* 0x000000024b487211 */ /* 0x000fe400078a08ff */
[-C--:B------:R-:W-:Y:S02]  /*9610*/  LEA.HI.X.SX32 R71, R73, R0.reuse, 0x1, P1 ;  /* 0x0000000049477211 */ /* 0x080fe400008f0eff */
[----:B------:R-:W-:Y:S02]  /*9620*/  ISETP.LT.AND P1, PT, R3, UR15, !P0 ;  /* 0x0000000f03007c0c */ /* 0x000fe4000c721270 */
[----:B------:R-:W-:Y:S02]  /*9630*/  LEA.HI.X.SX32 R73, R75, R0, 0x1, P5 ;  /* 0x000000004b497211 */ /* 0x000fe400028f0eff */
[----:B------:R-:W-:Y:S02]  /*9640*/  LEA R76, P5, R79, R2, 0x1 ;  /* 0x000000024f4c7211 */ /* 0x000fe400078a08ff */
[----:B------:R-:W-:-:S02]  /*9650*/  LEA.HI.X.SX32 R75, R77, R0, 0x1, P2 ;  /* 0x000000004d4b7211 */ /* 0x000fc400010f0eff */
[----:B------:R-:W-:Y:S02]  /*9660*/  LEA R78, P2, R81, R2, 0x1 ;  /* 0x00000002514e7211 */ /* 0x000fe400078408ff */
[----:B------:R-:W-:Y:S02]  /*9670*/  LEA.HI.X.SX32 R77, R79, R0, 0x1, P5 ;  /* 0x000000004f4d7211 */ /* 0x000fe400028f0eff */
[----:B------:R-:W-:Y:S01]  /*9680*/  LEA R80, P5, R83, R2, 0x1 ;  /* 0x0000000253507211 */ /* 0x000fe200078a08ff */
[----:B------:R0:W-:Y:S01]  /*9690*/  @P1 STG.E.U16 desc[UR22][R68.64], R84 ;  /* 0x0000005444001986 */ /* 0x0001e2000c101516 */
[----:B------:R-:W-:Y:S02]  /*96a0*/  LEA.HI.X.SX32 R79, R81, R0, 0x1, P2 ;  /* 0x00000000514f7211 */ /* 0x000fe400010f0eff */
[----:B------:R-:W-:Y:S02]  /*96b0*/  LEA R82, P2, R85, R2, 0x1 ;  /* 0x0000000255527211 */ /* 0x000fe400078408ff */
[----:B------:R-:W-:-:S02]  /*96c0*/  LEA.HI.X.SX32 R81, R83, R0, 0x1, P5 ;  /* 0x0000000053517211 */ /* 0x000fc400028f0eff */
[C---:B------:R-:W-:Y:S01]  /*96d0*/  LEA.HI.X.SX32 R83, R85.reuse, R0, 0x1, P2 ;  /* 0x0000000055537211 */ /* 0x040fe200010f0eff */
[----:B------:R-:W-:Y:S01]  /*96e0*/  VIADD R85, R85, UR11 ;  /* 0x0000000b55557c36 */ /* 0x000fe20008000000 */
[----:B------:R-:W-:Y:S02]  /*96f0*/  ISETP.LT.AND P2, PT, R86, UR15, !P0 ;  /* 0x0000000f56007c0c */ /* 0x000fe4000c741270 */
[----:B------:R-:W-:Y:S02]  /*9700*/  ISETP.LT.AND P5, PT, R87, UR15, !P0 ;  /* 0x0000000f57007c0c */ /* 0x000fe4000c7a1270 */
[----:B------:R-:W-:Y:S02]  /*9710*/  LOP3.LUT R86, R3, 0x6, RZ, 0xfc, !PT ;  /* 0x0000000603567812 */ /* 0x000fe400078efcff */
[----:B0-----:R-:W-:Y:S02]  /*9720*/  PRMT R69, R84, 0x7632, R69 ;  /* 0x0000763254457816 */ /* 0x001fe40000000045 */
[----:B------:R-:W-:-:S02]  /*9730*/  ISETP.LT.AND P1, PT, R86, UR15, !P0 ;  /* 0x0000000f56007c0c */ /* 0x000fc4000c721270 */
[----:B------:R-:W-:Y:S01]  /*9740*/  PRMT R86, R6, 0x7610, R86 ;  /* 0x0000761006567816 */ /* 0x000fe20000000056 */
[----:B------:R0:W-:Y:S01]  /*9750*/  @P4 STG.E.U16 desc[UR22][R4.64], R69 ;  /* 0x0000004504004986 */ /* 0x0001e2000c101516 */
[----:B------:R-:W-:Y:S02]  /*9760*/  LOP3.LUT R7, R3, 0x7, RZ, 0xfc, !PT ;  /* 0x0000000703077812 */ /* 0x000fe400078efcff */
[----:B------:R-:W-:Y:S01]  /*9770*/  F2FP.F16.F32.PACK_AB R8, R9, R8 ;  /* 0x000000080908723e */ /* 0x000fe200000000ff */
[----:B------:R-:W-:Y:S01]  /*9780*/  @P6 STG.E.U16 desc[UR22][R70.64], R86 ;  /* 0x0000005646006986 */ /* 0x000fe2000c101516 */
[----:B------:R-:W-:Y:S02]  /*9790*/  ISETP.LT.AND P4, PT, R7, UR15, !P0 ;  /* 0x0000000f07007c0c */ /* 0x000fe4000c781270 */
[----:B------:R-:W-:Y:S02]  /*97a0*/  F2FP.F16.F32.PACK_AB R10, R11, R10 ;  /* 0x0000000a0b0a723e */ /* 0x000fe400000000ff */
[----:B------:R-:W-:-:S02]  /*97b0*/  LOP3.LUT R7, R3, 0x8, RZ, 0xfc, !PT ;  /* 0x0000000803077812 */ /* 0x000fc400078efcff */
[----:B------:R-:W-:Y:S02]  /*97c0*/  F2FP.F16.F32.PACK_AB R12, R13, R12 ;  /* 0x0000000c0d0c723e */ /* 0x000fe400000000ff */
[----:B0-----:R-:W-:Y:S02]  /*97d0*/  PRMT R5, R6, 0x7632, R5 ;  /* 0x0000763206057816 */ /* 0x001fe40000000005 */
[C---:B------:R-:W-:Y:S02]  /*97e0*/  LOP3.LUT R6, R3.reuse, 0x9, RZ, 0xfc, !PT ;  /* 0x0000000903067812 */ /* 0x040fe400078efcff */
[----:B------:R-:W-:Y:S01]  /*97f0*/  LOP3.LUT R4, R3, 0xa, RZ, 0xfc, !PT ;  /* 0x0000000a03047812 */ /* 0x000fe200078efcff */
[----:B------:R0:W-:Y:S01]  /*9800*/  @P3 STG.E.U16 desc[UR22][R72.64], R5 ;  /* 0x0000000548003986 */ /* 0x0001e2000c101516 */
[----:B------:R-:W-:Y:S02]  /*9810*/  ISETP.LT.AND P3, PT, R6, UR15, !P0 ;  /* 0x0000000f06007c0c */ /* 0x000fe4000c761270 */
[----:B------:R-:W-:Y:S01]  /*9820*/  PRMT R6, R8, 0x7632, R6 ;  /* 0x0000763208067816 */ /* 0x000fe20000000006 */
[----:B------:R-:W-:Y:S01]  /*9830*/  @P5 STG.E.U16 desc[UR22][R74.64], R8 ;  /* 0x000000084a005986 */ /* 0x000fe2000c101516 */
[----:B------:R-:W-:-:S02]  /*9840*/  ISETP.LT.AND P5, PT, R4, UR15, !P0 ;  /* 0x0000000f04007c0c */ /* 0x000fc4000c7a1270 */
[----:B------:R-:W-:Y:S01]  /*9850*/  LOP3.LUT R4, R3, 0xb, RZ, 0xfc, !PT ;  /* 0x0000000b03047812 */ /* 0x000fe200078efcff */
[----:B------:R2:W-:Y:S01]  /*9860*/  @P2 STG.E.U16 desc[UR22][R76.64], R6 ;  /* 0x000000064c002986 */ /* 0x0005e2000c101516 */
[----:B------:R-:W-:Y:S02]  /*9870*/  ISETP.LT.AND P6, PT, R7, UR15, !P0 ;  /* 0x0000000f07007c0c */ /* 0x000fe4000c7c1270 */
[----:B------:R-:W-:Y:S01]  /*9880*/  ISETP.LT.AND P2, PT, R4, UR15, !P0 ;  /* 0x0000000f04007c0c */ /* 0x000fe2000c741270 */
[----:B------:R3:W-:Y:S01]  /*9890*/  @P1 STG.E.U16 desc[UR22][R78.64], R10 ;  /* 0x0000000a4e001986 */ /* 0x0007e2000c101516 */
[----:B0-----:R-:W-:Y:S02]  /*98a0*/  PRMT R5, R10, 0x7632, R5 ;  /* 0x000076320a057816 */ /* 0x001fe40000000005 */
[----:B------:R-:W-:Y:S02]  /*98b0*/  LOP3.LUT R4, R3, 0xc, RZ, 0xfc, !PT ;  /* 0x0000000c03047812 */ /* 0x000fe400078efcff */
[----:B------:R-:W-:Y:S01]  /*98c0*/  PRMT R9, R12, 0x7632, R9 ;  /* 0x000076320c097816 */ /* 0x000fe20000000009 */
[----:B------:R0:W-:Y:S01]  /*98d0*/  @P4 STG.E.U16 desc[UR22][R80.64], R5 ;  /* 0x0000000550004986 */ /* 0x0001e2000c101516 */
[----:B------:R-:W-:-:S02]  /*98e0*/  ISETP.LT.AND P1, PT, R4, UR15, !P0 ;  /* 0x0000000f04007c0c */ /* 0x000fc4000c721270 */
[----:B------:R-:W-:Y:S01]  /*98f0*/  LEA R4, P4, R85, R2, 0x1 ;  /* 0x0000000255047211 */ /* 0x000fe200078808ff */
[----:B------:R4:W-:Y:S01]  /*9900*/  @P6 STG.E.U16 desc[UR22][R82.64], R12 ;  /* 0x0000000c52006986 */ /* 0x0009e2000c101516 */
[C---:B--2---:R-:W-:Y:S02]  /*9910*/  LOP3.LUT R6, R3.reuse, 0xd, RZ, 0xfc, !PT ;  /* 0x0000000d03067812 */ /* 0x044fe400078efcff */
[----:B------:R-:W-:Y:S02]  /*9920*/  LOP3.LUT R7, R3, 0xe, RZ, 0xfc, !PT ;  /* 0x0000000e03077812 */ /* 0x000fe400078efcff */
[----:B------:R-:W-:Y:S02]  /*9930*/  F2FP.F16.F32.PACK_AB R14, R15, R14 ;  /* 0x0000000e0f0e723e */ /* 0x000fe400000000ff */
[----:B---3--:R-:W-:Y:S02]  /*9940*/  LOP3.LUT R10, R3, 0xf, RZ, 0xfc, !PT ;  /* 0x0000000f030a7812 */ /* 0x008fe400078efcff */
[C---:B0-----:R-:W-:Y:S01]  /*9950*/  LEA.HI.X.SX32 R5, R85.reuse, R0, 0x1, P4 ;  /* 0x0000000055057211 */ /* 0x041fe200020f0eff */
[----:B------:R-:W-:Y:S01]  /*9960*/  VIADD R85, R85, UR11 ;  /* 0x0000000b55557c36 */ /* 0x000fe20008000000 */
[----:B------:R-:W-:-:S02]  /*9970*/  ISETP.LT.AND P4, PT, R6, UR15, !P0 ;  /* 0x0000000f06007c0c */ /* 0x000fc4000c781270 */
[----:B----4-:R-:W-:Y:S01]  /*9980*/  PRMT R12, R14, 0x7632, R12 ;  /* 0x000076320e0c7816 */ /* 0x010fe2000000000c */
[C---:B------:R-:W-:Y:S01]  /*9990*/  VIADD R11, R85.reuse, UR11 ;  /* 0x0000000b550b7c36 */ /* 0x040fe20008000000 */
[----:B------:R-:W-:Y:S01]  /*99a0*/  LEA R6, P6, R85, R2, 0x1 ;  /* 0x0000000255067211 */ /* 0x000fe200078c08ff */
[----:B------:R0:W-:Y:S01]  /*99b0*/  @P3 STG.E.U16 desc[UR22][R4.64], R9 ;  /* 0x0000000904003986 */ /* 0x0001e2000c101516 */
[----:B------:R-:W-:Y:S02]  /*99c0*/  ISETP.LT.AND P3, PT, R7, UR15, !P0 ;  /* 0x0000000f07007c0c */ /* 0x000fe4000c761270 */
[----:B------:R-:W-:Y:S02]  /*99d0*/  LEA.HI.X.SX32 R7, R85, R0, 0x1, P6 ;  /* 0x0000000055077211 */ /* 0x000fe400030f0eff */
[----:B------:R-:W-:Y:S02]  /*99e0*/  LEA R8, P6, R11, R2, 0x1 ;  /* 0x000000020b087211 */ /* 0x000fe400078c08ff */
[----:B------:R-:W-:Y:S01]  /*99f0*/  F2FP.F16.F32.PACK_AB R16, R17, R16 ;  /* 0x000000101110723e */ /* 0x000fe200000000ff */
[----:B------:R2:W-:Y:S01]  /*9a00*/  @P5 STG.E.U16 desc[UR22][R6.64], R14 ;  /* 0x0000000e06005986 */ /* 0x0005e2000c101516 */
[----:B------:R-:W-:-:S02]  /*9a10*/  ISETP.LT.AND P5, PT, R10, UR15, !P0 ;  /* 0x0000000f0a007c0c */ /* 0x000fc4000c7a1270 */
[----:B------:R-:W-:Y:S02]  /*9a20*/  F2FP.F16.F32.PACK_AB R18, R19, R18 ;  /* 0x000000121312723e */ /* 0x000fe400000000ff */
[C---:B0-----:R-:W-:Y:S01]  /*9a30*/  LEA.HI.X.SX32 R9, R11.reuse, R0, 0x1, P6 ;  /* 0x000000000b097211 */ /* 0x041fe200030f0eff */
[----:B------:R-:W-:Y:S01]  /*9a40*/  VIADD R11, R11, UR11 ;  /* 0x0000000b0b0b7c36 */ /* 0x000fe20008000000 */
[----:B------:R-:W-:Y:S02]  /*9a50*/  LOP3.LUT R5, R3, 0x10, RZ, 0xfc, !PT ;  /* 0x0000001003057812 */ /* 0x000fe400078efcff */
[----:B------:R-:W-:Y:S01]  /*9a60*/  F2FP.F16.F32.PACK_AB R20, R21, R20 ;  /* 0x000000141514723e */ /* 0x000fe200000000ff */
[C---:B------:R-:W-:Y:S01]  /*9a70*/  VIADD R13, R11.reuse, UR11 ;  /* 0x0000000b0b0d7c36 */ /* 0x040fe20008000000 */
[----:B------:R-:W-:Y:S01]  /*9a80*/  LEA R4, P6, R11, R2, 0x1 ;  /* 0x000000020b047211 */ /* 0x000fe200078c08ff */
[----:B------:R0:W-:Y:S01]  /*9a90*/  @P2 STG.E.U16 desc[UR22][R8.64], R12 ;  /* 0x0000000c08002986 */ /* 0x0001e2000c101516 */
[----:B------:R-:W-:-:S02]  /*9aa0*/  ISETP.LT.AND P2, PT, R5, UR15, !P0 ;  /* 0x0000000f05007c0c */ /* 0x000fc4000c741270 */
[----:B------:R-:W-:Y:S02]  /*9ab0*/  LEA.HI.X.SX32 R5, R11, R0, 0x1, P6 ;  /* 0x000000000b057211 */ /* 0x000fe400030f0eff */
[----:B------:R-:W-:Y:S02]  /*9ac0*/  LEA R10, P6, R13, R2, 0x1 ;  /* 0x000000020d0a7211 */ /* 0x000fe400078c08ff */
[----:B--2---:R-:W-:Y:S01]  /*9ad0*/  LOP3.LUT R6, R3, 0x11, RZ, 0xfc, !PT ;  /* 0x0000001103067812 */ /* 0x004fe200078efcff */
[----:B------:R2:W-:Y:S01]  /*9ae0*/  @P1 STG.E.U16 desc[UR22][R4.64], R16 ;  /* 0x0000001004001986 */ /* 0x0005e2000c101516 */
[C---:B------:R-:W-:Y:S01]  /*9af0*/  LEA.HI.X.SX32 R11, R13.reuse, R0, 0x1, P6 ;  /* 0x000000000d0b7211 */ /* 0x040fe200030f0eff */
[----:B------:R-:W-:Y:S01]  /*9b00*/  VIADD R13, R13, UR11 ;  /* 0x0000000b0d0d7c36 */ /* 0x000fe20008000000 */
[----:B------:R-:W-:Y:S02]  /*9b10*/  ISETP.LT.AND P1, PT, R6, UR15, !P0 ;  /* 0x0000000f06007c0c */ /* 0x000fe4000c721270 */
[----:B0-----:R-:W-:Y:S01]  /*9b20*/  PRMT R9, R16, 0x7632, R9 ;  /* 0x0000763210097816 */ /* 0x001fe20000000009 */
[----:B------:R-:W-:Y:S01]  /*9b30*/  VIADD R15, R13, UR11 ;  /* 0x0000000b0d0f7c36 */ /* 0x000fe20008000000 */
[----:B------:R-:W-:-:S02]  /*9b40*/  LOP3.LUT R7, R3, 0x12, RZ, 0xfc, !PT ;  /* 0x0000001203077812 */ /* 0x000fc400078efcff */
[----:B------:R-:W-:Y:S01]  /*9b50*/  LEA R6, P6, R13, R2, 0x1 ;  /* 0x000000020d067211 */ /* 0x000fe200078c08ff */
[----:B------:R0:W-:Y:S01]  /*9b60*/  @P4 STG.E.U16 desc[UR22][R10.64], R9 ;  /* 0x000000090a004986 */ /* 0x0001e2000c101516 */
[----:B------:R-:W-:Y:S02]  /*9b70*/  ISETP.LT.AND P4, PT, R7, UR15, !P0 ;  /* 0x0000000f07007c0c */ /* 0x000fe4000c781270 */
[----:B------:R-:W-:Y:S02]  /*9b80*/  LEA.HI.X.SX32 R7, R13, R0, 0x1, P6 ;  /* 0x000000000d077211 */ /* 0x000fe400030f0eff */
[----:B------:R-:W-:Y:S02]  /*9b90*/  LEA R8, P6, R15, R2, 0x1 ;  /* 0x000000020f087211 */ /* 0x000fe400078c08ff */
[C---:B--2---:R-:W-:Y:S01]  /*9ba0*/  LOP3.LUT R4, R3.reuse, 0x13, RZ, 0xfc, !PT ;  /* 0x0000001303047812 */ /* 0x044fe200078efcff */
[----:B------:R2:W-:Y:S01]  /*9bb0*/  @P3 STG.E.U16 desc[UR22][R6.64], R18 ;  /* 0x0000001206003986 */ /* 0x0005e2000c101516 */
[----:B------:R-:W-:-:S02]  /*9bc0*/  LOP3.LUT R5, R3, 0x14, RZ, 0xfc, !PT ;  /* 0x0000001403057812 */ /* 0x000fc400078efcff */
[----:B------:R-:W-:Y:S02]  /*9bd0*/  ISETP.LT.AND P3, PT, R4, UR15, !P0 ;  /* 0x0000000f04007c0c */ /* 0x000fe4000c761270 */
[C---:B0-----:R-:W-:Y:S01]  /*9be0*/  LEA.HI.X.SX32 R9, R15.reuse, R0, 0x1, P6 ;  /* 0x000000000f097211 */ /* 0x041fe200030f0eff */
[----:B------:R-:W-:Y:S01]  /*9bf0*/  VIADD R15, R15, UR11 ;  /* 0x0000000b0f0f7c36 */ /* 0x000fe20008000000 */
[----:B------:R-:W-:Y:S02]  /*9c00*/  PRMT R11, R18, 0x7632, R11 ;  /* 0x00007632120b7816 */ /* 0x000fe4000000000b */
[----:B------:R-:W-:Y:S01]  /*9c10*/  F2FP.F16.F32.PACK_AB R22, R23, R22 ;  /* 0x000000161716723e */ /* 0x000fe200000000ff */
[C---:B------:R-:W-:Y:S01]  /*9c20*/  VIADD R13, R15.reuse, UR11 ;  /* 0x0000000b0f0d7c36 */ /* 0x040fe20008000000 */
[----:B------:R-:W-:Y:S01]  /*9c30*/  LEA R4, P6, R15, R2, 0x1 ;  /* 0x000000020f047211 */ /* 0x000fe200078c08ff */
[----:B------:R0:W-:Y:S01]  /*9c40*/  @P5 STG.E.U16 desc[UR22][R8.64], R11 ;  /* 0x0000000b08005986 */ /* 0x0001e2000c101516 */
[----:B------:R-:W-:-:S02]  /*9c50*/  ISETP.LT.AND P5, PT, R5, UR15, !P0 ;  /* 0x0000000f05007c0c */ /* 0x000fc4000c7a1270 */
[----:B------:R-:W-:Y:S02]  /*9c60*/  LEA.HI.X.SX32 R5, R15, R0, 0x1, P6 ;  /* 0x000000000f057211 */ /* 0x000fe400030f0eff */
[----:B------:R-:W-:Y:S02]  /*9c70*/  LEA R10, P6, R13, R2, 0x1 ;  /* 0x000000020d0a7211 */ /* 0x000fe400078c08ff */
[C---:B--2---:R-:W-:Y:S01]  /*9c80*/  LOP3.LUT R6, R3.reuse, 0x15, RZ, 0xfc, !PT ;  /* 0x0000001503067812 */ /* 0x044fe200078efcff */
[----:B------:R2:W-:Y:S01]  /*9c90*/  @P2 STG.E.U16 desc[UR22][R4.64], R20 ;  /* 0x0000001404002986 */ /* 0x0005e2000c101516 */
[----:B------:R-:W-:Y:S02]  /*9ca0*/  LOP3.LUT R7, R3, 0x16, RZ, 0xfc, !PT ;  /* 0x0000001603077812 */ /* 0x000fe400078efcff */
[----:B------:R-:W-:Y:S02]  /*9cb0*/  ISETP.LT.AND P2, PT, R6, UR15, !P0 ;  /* 0x0000000f06007c0c */ /* 0x000fe4000c741270 */
[C---:B0-----:R-:W-:Y:S01]  /*9cc0*/  LEA.HI.X.SX32 R11, R13.reuse, R0, 0x1, P6 ;  /* 0x000000000d0b7211 */ /* 0x041fe200030f0eff */
[----:B------:R-:W-:Y:S01]  /*9cd0*/  VIADD R13, R13, UR11 ;  /* 0x0000000b0d0d7c36 */ /* 0x000fe20008000000 */
[----:B------:R-:W-:-:S02]  /*9ce0*/  PRMT R9, R20, 0x7632, R9 ;  /* 0x0000763214097816 */ /* 0x000fc40000000009 */
[----:B------:R-:W-:Y:S01]  /*9cf0*/  F2FP.F16.F32.PACK_AB R24, R25, R24 ;  /* 0x000000181918723e */ /* 0x000fe200000000ff */
[C---:B------:R-:W-:Y:S01]  /*9d00*/  VIADD R15, R13.reuse, UR11 ;  /* 0x0000000b0d0f7c36 */ /* 0x040fe20008000000 */
        /* <DEDUP_REMOVED lines=232> */
[----:B------:R-:W-:Y:S02]  /*ab90*/  F2FP.F16.F32.PACK_AB R58, R59, R58 ;  /* 0x0000003a3b3a723e */ /* 0x000fe400000000ff */
[C---:B0-----:R-:W-:Y:S01]  /*aba0*/  LEA.HI.X.SX32 R9, R15.reuse, R0, 0x1, P6 ;  /* 0x000000000f097211 */ /* 0x041fe200030f0eff */
[----:B------:R-:W-:Y:S01]  /*abb0*/  VIADD R15, R15, UR11 ;  /* 0x0000000b0f0f7c36 */ /* 0x000fe20008000000 */
[----:B------:R-:W-:Y:S02]  /*abc0*/  PRMT R11, R54, 0x7632, R11 ;  /* 0x00007632360b7816 */ /* 0x000fe4000000000b */
[----:B------:R-:W-:Y:S01]  /*abd0*/  ISETP.LT.AND P6, PT, R4, UR15, !P0 ;  /* 0x0000000f04007c0c */ /* 0x000fe2000c7c1270 */
[C---:B------:R-:W-:Y:S01]  /*abe0*/  VIADD R13, R15.reuse, UR11 ;  /* 0x0000000b0f0d7c36 */ /* 0x040fe20008000000 */
[----:B------:R-:W-:Y:S01]  /*abf0*/  LEA R4, P5, R15, R2, 0x1 ;  /* 0x000000020f047211 */ /* 0x000fe200078a08ff */
[----:B------:R0:W-:Y:S01]  /*ac00*/  @P2 STG.E.U16 desc[UR22][R8.64], R11 ;  /* 0x0000000b08002986 */ /* 0x0001e2000c101516 */
[----:B------:R-:W-:-:S02]  /*ac10*/  ISETP.LT.AND P2, PT, R5, UR15, !P0 ;  /* 0x0000000f05007c0c */ /* 0x000fc4000c741270 */
[----:B------:R-:W-:Y:S02]  /*ac20*/  LEA.HI.X.SX32 R5, R15, R0, 0x1, P5 ;  /* 0x000000000f057211 */ /* 0x000fe400028f0eff */
[----:B------:R-:W-:Y:S02]  /*ac30*/  LEA R10, P5, R13, R2, 0x1 ;  /* 0x000000020d0a7211 */ /* 0x000fe400078a08ff */
[----:B--2---:R-:W-:Y:S01]  /*ac40*/  PRMT R7, R56, 0x7632, R7 ;  /* 0x0000763238077816 */ /* 0x004fe20000000007 */
[----:B------:R-:W-:Y:S01]  /*ac50*/  @P1 STG.E.U16 desc[UR22][R4.64], R56 ;  /* 0x0000003804001986 */ /* 0x000fe2000c101516 */
[----:B------:R-:W-:Y:S02]  /*ac60*/  LOP3.LUT R6, R3, 0x39, RZ, 0xfc, !PT ;  /* 0x0000003903067812 */ /* 0x000fe400078efcff */
[----:B------:R-:W-:Y:S02]  /*ac70*/  F2FP.F16.F32.PACK_AB R60, R61, R60 ;  /* 0x0000003c3d3c723e */ /* 0x000fe400000000ff */
[C---:B0-----:R-:W-:Y:S01]  /*ac80*/  LEA.HI.X.SX32 R11, R13.reuse, R0, 0x1, P5 ;  /* 0x000000000d0b7211 */ /* 0x041fe200028f0eff */
[----:B------:R-:W-:Y:S01]  /*ac90*/  VIADD R13, R13, UR11 ;  /* 0x0000000b0d0d7c36 */ /* 0x000fe20008000000 */
[----:B------:R-:W-:-:S02]  /*aca0*/  ISETP.LT.AND P1, PT, R6, UR15, !P0 ;  /* 0x0000000f06007c0c */ /* 0x000fc4000c721270 */
[----:B------:R-:W-:Y:S01]  /*acb0*/  LOP3.LUT R9, R3, 0x3a, RZ, 0xfc, !PT ;  /* 0x0000003a03097812 */ /* 0x000fe200078efcff */
[----:B------:R0:W-:Y:S01]  /*acc0*/  @P4 STG.E.U16 desc[UR22][R10.64], R7 ;  /* 0x000000070a004986 */ /* 0x0001e2000c101516 */
[----:B------:R-:W-:Y:S02]  /*acd0*/  LEA R6, P4, R13, R2, 0x1 ;  /* 0x000000020d067211 */ /* 0x000fe400078808ff */
[----:B------:R-:W-:Y:S02]  /*ace0*/  ISETP.LT.AND P5, PT, R9, UR15, !P0 ;  /* 0x0000000f09007c0c */ /* 0x000fe4000c7a1270 */
[C---:B------:R-:W-:Y:S02]  /*acf0*/  LOP3.LUT R8, R3.reuse, 0x3b, RZ, 0xfc, !PT ;  /* 0x0000003b03087812 */ /* 0x040fe400078efcff */
[----:B------:R-:W-:Y:S02]  /*ad00*/  LOP3.LUT R14, R3, 0x3e, RZ, 0xfc, !PT ;  /* 0x0000003e030e7812 */ /* 0x000fe400078efcff */
[----:B------:R-:W-:-:S02]  /*ad10*/  F2FP.F16.F32.PACK_AB R62, R63, R62 ;  /* 0x0000003e3f3e723e */ /* 0x000fc400000000ff */
[----:B------:R-:W-:Y:S02]  /*ad20*/  F2FP.F16.F32.PACK_AB R64, R65, R64 ;  /* 0x000000404140723e */ /* 0x000fe400000000ff */
[C---:B0-----:R-:W-:Y:S01]  /*ad30*/  LEA.HI.X.SX32 R7, R13.reuse, R0, 0x1, P4 ;  /* 0x000000000d077211 */ /* 0x041fe200020f0eff */
[----:B------:R-:W-:Y:S01]  /*ad40*/  VIADD R13, R13, UR11 ;  /* 0x0000000b0d0d7c36 */ /* 0x000fe20008000000 */
[----:B------:R-:W-:Y:S02]  /*ad50*/  ISETP.LT.AND P4, PT, R8, UR15, !P0 ;  /* 0x0000000f08007c0c */ /* 0x000fe4000c781270 */
[----:B------:R-:W-:Y:S01]  /*ad60*/  LOP3.LUT R10, R3, 0x3c, RZ, 0xfc, !PT ;  /* 0x0000003c030a7812 */ /* 0x000fe200078efcff */
[----:B------:R0:W-:Y:S01]  /*ad70*/  @P3 STG.E.U16 desc[UR22][R6.64], R58 ;  /* 0x0000003a06003986 */ /* 0x0001e2000c101516 */
[C---:B------:R-:W-:Y:S01]  /*ad80*/  LEA R4, P3, R13.reuse, R2, 0x1 ;  /* 0x000000020d047211 */ /* 0x040fe200078608ff */
[----:B------:R-:W-:Y:S01]  /*ad90*/  VIADD R9, R13, UR11 ;  /* 0x0000000b0d097c36 */ /* 0x000fe20008000000 */
[----:B------:R-:W-:-:S02]  /*ada0*/  F2FP.F16.F32.PACK_AB R66, R67, R66 ;  /* 0x000000424342723e */ /* 0x000fc400000000ff */
[----:B------:R-:W-:Y:S01]  /*adb0*/  LEA.HI.X.SX32 R5, R13, R0, 0x1, P3 ;  /* 0x000000000d057211 */ /* 0x000fe200018f0eff */
[C---:B------:R-:W-:Y:S01]  /*adc0*/  VIADD R11, R9.reuse, UR11 ;  /* 0x0000000b090b7c36 */ /* 0x040fe20008000000 */
[----:B------:R-:W-:-:S03]  /*add0*/  LEA R8, P3, R9, R2, 0x1 ;  /* 0x0000000209087211 */ /* 0x000fc600078608ff */
[----:B------:R-:W-:Y:S01]  /*ade0*/  VIADD R13, R11, UR11 ;  /* 0x0000000b0b0d7c36 */ /* 0x000fe20008000000 */
[----:B------:R-:W-:Y:S02]  /*adf0*/  LEA.HI.X.SX32 R9, R9, R0, 0x1, P3 ;  /* 0x0000000009097211 */ /* 0x000fe400018f0eff */
[----:B0-----:R-:W-:Y:S01]  /*ae00*/  PRMT R7, R58, 0x7632, R7 ;  /* 0x000076323a077816 */ /* 0x001fe20000000007 */
[----:B------:R-:W-:Y:S01]  /*ae10*/  VIADD R15, R13, UR11 ;  /* 0x0000000b0d0f7c36 */ /* 0x000fe20008000000 */
[----:B------:R-:W-:Y:S02]  /*ae20*/  ISETP.LT.AND P3, PT, R10, UR15, !P0 ;  /* 0x0000000f0a007c0c */ /* 0x000fe4000c761270 */
[----:B------:R-:W-:Y:S01]  /*ae30*/  LOP3.LUT R10, R3, 0x3d, RZ, 0xfc, !PT ;  /* 0x0000003d030a7812 */ /* 0x000fe200078efcff */
[----:B------:R0:W-:Y:S01]  /*ae40*/  @P6 STG.E.U16 desc[UR22][R4.64], R7 ;  /* 0x0000000704006986 */ /* 0x0001e2000c101516 */
[----:B------:R-:W-:Y:S01]  /*ae50*/  LEA R6, P6, R11, R2, 0x1 ;  /* 0x000000020b067211 */ /* 0x000fe200078c08ff */
[----:B------:R-:W-:-:S02]  /*ae60*/  VIADD R17, R15, UR11 ;  /* 0x0000000b0f117c36 */ /* 0x000fc40008000000 */
[----:B------:R2:W-:Y:S01]  /*ae70*/  @P2 STG.E.U16 desc[UR22][R8.64], R60 ;  /* 0x0000003c08002986 */ /* 0x0005e2000c101516 */
[----:B------:R-:W-:Y:S02]  /*ae80*/  ISETP.LT.AND P2, PT, R10, UR15, !P0 ;  /* 0x0000000f0a007c0c */ /* 0x000fe4000c741270 */
[----:B0-----:R-:W-:Y:S02]  /*ae90*/  LEA.HI.X.SX32 R7, R11, R0, 0x1, P6 ;  /* 0x000000000b077211 */ /* 0x001fe400030f0eff */
[----:B------:R-:W-:Y:S02]  /*aea0*/  PRMT R5, R60, 0x7632, R5 ;  /* 0x000076323c057816 */ /* 0x000fe40000000005 */
[----:B------:R-:W-:-:S03]  /*aeb0*/  LEA R10, P6, R13, R2, 0x1 ;  /* 0x000000020d0a7211 */ /* 0x000fc600078c08ff */
[----:B------:R0:W-:Y:S01]  /*aec0*/  @P1 STG.E.U16 desc[UR22][R6.64], R5 ;  /* 0x0000000506001986 */ /* 0x0001e2000c101516 */
[----:B------:R-:W-:Y:S01]  /*aed0*/  LEA.HI.X.SX32 R11, R13, R0, 0x1, P6 ;  /* 0x000000000d0b7211 */ /* 0x000fe200030f0eff */
[----:B------:R-:W-:Y:S01]  /*aee0*/  VIADD R13, R17, UR11 ;  /* 0x0000000b110d7c36 */ /* 0x000fe20008000000 */
[-C--:B------:R-:W-:Y:S02]  /*aef0*/  LEA R4, P1, R15, R2.reuse, 0x1 ;  /* 0x000000020f047211 */ /* 0x080fe400078208ff */
[C---:B--2---:R-:W-:Y:S01]  /*af00*/  LEA R8, P6, R17.reuse, R2, 0x1 ;  /* 0x0000000211087211 */ /* 0x044fe200078c08ff */
[----:B------:R-:W-:Y:S03]  /*af10*/  @P5 STG.E.U16 desc[UR22][R10.64], R62 ;  /* 0x0000003e0a005986 */ /* 0x000fe6000c101516 */
[----:B------:R-:W-:Y:S02]  /*af20*/  LEA.HI.X.SX32 R9, R17, R0, 0x1, P6 ;  /* 0x0000000011097211 */ /* 0x000fe400030f0eff */
[----:B------:R-:W-:-:S02]  /*af30*/  LEA R12, P6, R13, R2, 0x1 ;  /* 0x000000020d0c7211 */ /* 0x000fc400078c08ff */
[-C--:B0-----:R-:W-:Y:S01]  /*af40*/  LEA.HI.X.SX32 R5, R15, R0.reuse, 0x1, P1 ;  /* 0x000000000f057211 */ /* 0x081fe200008f0eff */
[----:B------:R-:W-:Y:S01]  /*af50*/  VIADD R15, R13, UR11 ;  /* 0x0000000b0d0f7c36 */ /* 0x000fe20008000000 */
[----:B------:R-:W-:Y:S02]  /*af60*/  LOP3.LUT R7, R3, 0x3f, RZ, 0xfc, !PT ;  /* 0x0000003f03077812 */ /* 0x000fe400078efcff */
[----:B------:R-:W-:Y:S01]  /*af70*/  LEA.HI.X.SX32 R13, R13, R0, 0x1, P6 ;  /* 0x000000000d0d7211 */ /* 0x000fe200030f0eff */
[C---:B------:R-:W-:Y:S01]  /*af80*/  VIADD R3, R15.reuse, UR11 ;  /* 0x0000000b0f037c36 */ /* 0x040fe20008000000 */
[----:B------:R-:W-:Y:S02]  /*af90*/  LEA R6, P6, R15, R2, 0x1 ;  /* 0x000000020f067211 */ /* 0x000fe400078c08ff */
[----:B------:R-:W-:Y:S02]  /*afa0*/  ISETP.LT.AND P1, PT, R14, UR15, !P0 ;  /* 0x0000000f0e007c0c */ /* 0x000fe4000c721270 */
[----:B------:R-:W-:-:S02]  /*afb0*/  ISETP.LT.AND P0, PT, R7, UR15, !P0 ;  /* 0x0000000f07007c0c */ /* 0x000fc4000c701270 */
[----:B------:R-:W-:Y:S02]  /*afc0*/  LEA.HI.X.SX32 R7, R15, R0, 0x1, P6 ;  /* 0x000000000f077211 */ /* 0x000fe400030f0eff */
[----:B------:R-:W-:-:S04]  /*afd0*/  LEA R2, P6, R3, R2, 0x1 ;  /* 0x0000000203027211 */ /* 0x000fc800078c08ff */
[----:B------:R-:W-:Y:S02]  /*afe0*/  LEA.HI.X.SX32 R3, R3, R0, 0x1, P6 ;  /* 0x0000000003037211 */ /* 0x000fe400030f0eff */
[----:B------:R-:W-:-:S05]  /*aff0*/  PRMT R0, R62, 0x7632, R0 ;  /* 0x000076323e007816 */ /* 0x000fca0000000000 */
[----:B------:R0:W-:Y:S04]  /*b000*/  @P4 STG.E.U16 desc[UR22][R4.64], R0 ;  /* 0x0000000004004986 */ /* 0x0001e8000c101516 */
[----:B------:R2:W-:Y:S01]  /*b010*/  @P3 STG.E.U16 desc[UR22][R8.64], R64 ;  /* 0x0000004008003986 */ /* 0x0005e2000c101516 */
[----:B0-----:R-:W-:Y:S02]  /*b020*/  PRMT R5, R64, 0x7632, R5 ;  /* 0x0000763240057816 */ /* 0x001fe40000000005 */
[----:B--2---:R-:W-:-:S03]  /*b030*/  PRMT R9, R66, 0x7632, R9 ;  /* 0x0000763242097816 */ /* 0x004fc60000000009 */
[----:B------:R0:W-:Y:S04]  /*b040*/  @P2 STG.E.U16 desc[UR22][R12.64], R5 ;  /* 0x000000050c002986 */ /* 0x0001e8000c101516 */
[----:B------:R0:W-:Y:S04]  /*b050*/  @P1 STG.E.U16 desc[UR22][R6.64], R66 ;  /* 0x0000004206001986 */ /* 0x0001e8000c101516 */
[----:B------:R0:W-:Y:S01]  /*b060*/  @P0 STG.E.U16 desc[UR22][R2.64], R9 ;  /* 0x0000000902000986 */ /* 0x0001e2000c101516 */
[----:B-1----:R-:W-:Y:S06]  /*b070*/  BAR.SYNC.DEFER_BLOCKING 0x0 ;  /* 0x0000000000007b1d */ /* 0x002fec0000010000 */
[----:B------:R-:W-:Y:S05]  /*b080*/  BRA.U UP0, `(.L_x_14) ;  /* 0x0000000100a07547 */ /* 0x000fea000b800000 */
[----:B------:R-:W1:Y:S01]  /*b090*/  S2UR UR6, SR_CgaCtaId ;  /* 0x00000000000679c3 */ /* 0x000e620000008800 */
[----:B------:R-:W-:Y:S01]  /*b0a0*/  NOP ;  /* 0x0000000000007918 */ /* 0x000fe20000000000 */
[----:B------:R-:W-:Y:S01]  /*b0b0*/  UMOV UR4, 0x50 ;  /* 0x0000005000047882 */ /* 0x000fe20000000000 */
[----:B------:R-:W-:Y:S02]  /*b0c0*/  IMAD.U32 R0, RZ, RZ, UR8 ;  /* 0x00000008ff007e24 */ /* 0x000fe4000f8e00ff */
[----:B0-----:R-:W-:Y:S02]  /*b0d0*/  IMAD.MOV.U32 R3, RZ, RZ, 0xf ;  /* 0x0000000fff037424 */ /* 0x001fe400078e00ff */
[----:B------:R-:W-:Y:S01]  /*b0e0*/  IMAD.MOV.U32 R7, RZ, RZ, 0x1 ;  /* 0x00000001ff077424 */ /* 0x000fe200078e00ff */
[----:B------:R-:W-:-:S04]  /*b0f0*/  LOP3.LUT R0, R0, 0xffff, RZ, 0xc0, !PT ;  /* 0x0000ffff00007812 */ /* 0x000fc800078ec0ff */
[----:B------:R-:W-:-:S05]  /*b100*/  SHF.R.U32.HI R0, RZ, 0x5, R0 ;  /* 0x00000005ff007819 */ /* 0x000fca0000011600 */
[----:B------:R-:W-:Y:S01]  /*b110*/  VIADD R2, R0, 0x10 ;  /* 0x0000001000027836 */ /* 0x000fe20000000000 */
[----:B------:R-:W-:Y:S01]  /*b120*/  SHF.L.U32 R0, R3, R0, RZ ;  /* 0x0000000003007219 */ /* 0x000fe200000006ff */
[----:B-1----:R-:W-:-:S03]  /*b130*/  ULEA UR6, UR6, UR4, 0x18 ;  /* 0x0000000406067291 */ /* 0x002fc6000f8ec0ff */
[----:B------:R-:W-:-:S04]  /*b140*/  SHF.L.U32 R3, R7, R2, RZ ;  /* 0x0000000207037219 */ /* 0x000fc800000006ff */
[----:B------:R-:W-:Y:S02]  /*b150*/  LOP3.LUT R0, R3, R0, RZ, 0xfc, !PT ;  /* 0x0000000003007212 */ /* 0x000fe400078efcff */
[----:B------:R-:W0:Y:S02]  /*b160*/  LDS R5, [UR6] ;  /* 0x00000006ff057984 */ /* 0x000e240008000800 */
[C---:B------:R-:W-:Y:S02]  /*b170*/  LOP3.LUT R2, R0.reuse, 0xffff, RZ, 0xc0, !PT ;  /* 0x0000ffff00027812 */ /* 0x040fe400078ec0ff */
[----:B0-----:R-:W-:-:S04]  /*b180*/  LOP3.LUT R3, R0, 0xffff, R5, 0x80, !PT ;  /* 0x0000ffff00037812 */ /* 0x001fc800078e8005 */
[----:B------:R-:W-:-:S13]  /*b190*/  ISETP.NE.AND P0, PT, R3, R2, PT ;  /* 0x000000020300720c */ /* 0x000fda0003f05270 */
[----:B------:R-:W-:Y:S05]  /*b1a0*/  @P0 BRA `(.L_x_15) ;  /* 0x0000000000500947 */ /* 0x000fea0003800000 */
[----:B------:R-:W-:Y:S02]  /*b1b0*/  SHF.R.U32.HI R5, RZ, 0x10, R5 ;  /* 0x00000010ff057819 */ /* 0x000fe40000011605 */
[----:B------:R-:W-:-:S04]  /*b1c0*/  SHF.R.U32.HI R2, RZ, 0x10, R0 ;  /* 0x00000010ff027819 */ /* 0x000fc80000011600 */
[----:B------:R-:W-:-:S04]  /*b1d0*/  LOP3.LUT R5, R5, R2, RZ, 0xc0, !PT ;  /* 0x0000000205057212 */ /* 0x000fc800078ec0ff */
[----:B------:R-:W-:-:S13]  /*b1e0*/  ISETP.NE.AND P0, PT, R5, R2, PT ;  /* 0x000000020500720c */ /* 0x000fda0003f05270 */
[----:B------:R-:W-:Y:S05]  /*b1f0*/  @P0 BRA `(.L_x_16) ;  /* 0x0000000000300947 */ /* 0x000fea0003800000 */
[----:B------:R-:W-:Y:S01]  /*b200*/  R2UR UR4, R0 ;  /* 0x00000000000472ca */ /* 0x000fe200000e0000 */
[----:B------:R-:W-:Y:S01]  /*b210*/  VOTEU.ANY UR5, UPT, PT ;  /* 0x0000000000057886 */ /* 0x000fe200038e0100 */
[----:B------:R-:W0:Y:S01]  /*b220*/  S2R R0, SR_LANEID ;  /* 0x0000000000007919 */ /* 0x000e220000000000 */
[----:B------:R-:W-:-:S10]  /*b230*/  UFLO.U32 UR5, UR5 ;  /* 0x00000005000572bd */ /* 0x000fd400080e0000 */
[----:B------:R-:W-:-:S06]  /*b240*/  ULOP3.LUT UR4, URZ, UR4, URZ, 0x33, !UPT ;  /* 0x00000004ff047292 */ /* 0x000fcc000f8e33ff */
[----:B------:R-:W-:-:S04]  /*b250*/  IMAD.U32 R2, RZ, RZ, UR4 ;  /* 0x00000004ff027e24 */ /* 0x000fc8000f8e00ff */
[----:B------:R-:W1:Y:S02]  /*b260*/  REDUX UR7, R2 ;  /* 0x00000000020773c4 */ /* 0x000e640000000000 */
[----:B------:R2:W-:Y:S01]  /*b270*/  UTCATOMSWS.AND URZ, UR4 ;  /* 0x0000000400ff79e3 */ /* 0x0005e20008000000 */
[----:B0-----:R-:W-:Y:S01]  /*b280*/  ISETP.EQ.U32.AND P0, PT, R0, UR5, PT ;  /* 0x0000000500007c0c */ /* 0x001fe2000bf02070 */
[----:B-1----:R-:W-:-:S12]  /*b290*/  IMAD.U32 R0, RZ, RZ, UR7 ;  /* 0x00000007ff007e24 */ /* 0x002fd8000f8e00ff */
[----:B------:R2:W-:Y:S01]  /*b2a0*/  @P0 ATOMS.AND RZ, [UR6], R0 ;  /* 0x00000000ffff098c */ /* 0x0005e2000a800006 */
[----:B------:R-:W-:Y:S05]  /*b2b0*/  BRA `(.L_x_14) ;  /* 0x0000000000147947 */ /* 0x000fea0003800000 */
.L_x_16:
[----:B------:R-:W-:-:S07]  /*b2c0*/  MOV R2, 0xb2e0 ;  /* 0x0000b2e000027802 */ /* 0x000fce0000000f00 */
[----:B------:R-:W-:Y:S05]  /*b2d0*/  CALL.REL.NOINC `($__internal_0_$__cuda_sm10x_tcgen05_guardrail_trap_col_being_dealloced_not_returned_by_alloc) ;  /* 0x00000000002c7944 */ /* 0x000fea0003c00000 */
[----:B------:R-:W-:Y:S05]  /*b2e0*/  BRA `(.L_x_14) ;  /* 0x0000000000087947 */ /* 0x000fea0003800000 */
.L_x_15:
[----:B------:R-:W-:-:S07]  /*b2f0*/  MOV R2, 0xb310 ;  /* 0x0000b31000027802 */ /* 0x000fce0000000f00 */
[----:B------:R-:W-:Y:S05]  /*b300*/  CALL.REL.NOINC `($__internal_2_$__cuda_sm10x_tcgen05_guardrail_trap_unallocated_columns_being_dealloced) ;  /* 0x0000000000387944 */ /* 0x000fea0003c00000 */
.L_x_14:
[----:B------:R-:W-:Y:S01]  /*b310*/  NOP ;  /* 0x0000000000007918 */ /* 0x000fe20000000000 */
[----:B--2---:R-:W-:Y:S05]  /*b320*/  EXIT ;  /* 0x000000000000794d */ /* 0x004fea0003800000 */
.L_x_9:
[----:B------:R-:W0:Y:S02]  /*b330*/  SYNCS.PHASECHK.TRANS64.TRYWAIT P1, [UR6], R12 ;  /* 0x0000000cff0075a7 */ /* 0x000e240008021106 */
[----:B0-----:R-:W-:Y:S05]  /*b340*/  @!P1 BRA `(.L_x_9) ;  /* 0xfffffffc00f89947 */ /* 0x001fea000383ffff */
[----:B------:R-:W-:Y:S05]  /*b350*/  BRA `(.L_x_17) ;  /* 0xffffffd0009c7947 */ /* 0x000fea000383ffff */
.L_x_13:
[----:B------:R-:W0:Y:S02]  /*b360*/  SYNCS.PHASECHK.TRANS64.TRYWAIT P0, [UR6], R4 ;  /* 0x00000004ff0075a7 */ /* 0x000e240008001106 */
[----:B0-----:R-:W-:Y:S05]  /*b370*/  @!P0 BRA `(.L_x_13) ;  /* 0xfffffffc00f88947 */ /* 0x001fea000383ffff */
[----:B------:R-:W-:Y:S05]  /*b380*/  BRA `(.L_x_12) ;  /* 0xffffffe000087947 */ /* 0x000fea000383ffff */
        .weak           $__internal_0_$__cuda_sm10x_tcgen05_guardrail_trap_col_being_dealloced_not_returned_by_alloc
        .type           $__internal_0_$__cuda_sm10x_tcgen05_guardrail_trap_col_being_dealloced_not_returned_by_alloc,@function
        .size           $__internal_0_$__cuda_sm10x_tcgen05_guardrail_trap_col_being_dealloced_not_returned_by_alloc,($__internal_1_$__cuda_sm10x_tcgen05_guardrail_trap_phase_invalid_during_alloc - $__internal_0_$__cuda_sm10x_tcgen05_guardrail_trap_col_being_dealloced_not_returned_by_alloc)
$__internal_0_$__cuda_sm10x_tcgen05_guardrail_trap_col_being_dealloced_not_returned_by_alloc:
[----:B------:R-:W-:Y:S05]  /*b390*/  BPT.TRAP 0x1 ;  /* 0x000000040000795c */ /* 0x000fea0000300000 */
[----:B------:R-:W-:-:S04]  /*b3a0*/  IMAD.MOV.U32 R3, RZ, RZ, 0x0 ;  /* 0x00000000ff037424 */ /* 0x000fc800078e00ff */
[----:B------:R-:W-:Y:S05]  /*b3b0*/  RET.REL.NODEC R2 `(matmul_kernel) ;  /* 0xffffff4c02107950 */ /* 0x000fea0003c3ffff */
        .weak           $__internal_1_$__cuda_sm10x_tcgen05_guardrail_trap_phase_invalid_during_alloc
        .type           $__internal_1_$__cuda_sm10x_tcgen05_guardrail_trap_phase_invalid_during_alloc,@function
        .size           $__internal_1_$__cuda_sm10x_tcgen05_guardrail_trap_phase_invalid_during_alloc,($__internal_2_$__cuda_sm10x_tcgen05_guardrail_trap_unallocated_columns_being_dealloced - $__internal_1_$__cuda_sm10x_tcgen05_guardrail_trap_phase_invalid_during_alloc)
$__internal_1_$__cuda_sm10x_tcgen05_guardrail_trap_phase_invalid_during_alloc:
[----:B------:R-:W-:Y:S05]  /*b3c0*/  BPT.TRAP 0x1 ;  /* 0x000000040000795c */ /* 0x000fea0000300000 */
[----:B------:R-:W-:-:S04]  /*b3d0*/  IMAD.MOV.U32 R5, RZ, RZ, 0x0 ;  /* 0x00000000ff057424 */ /* 0x000fc800078e00ff */
[----:B------:R-:W-:Y:S05]  /*b3e0*/  RET.REL.NODEC R4 `(matmul_kernel) ;  /* 0xffffff4c04047950 */ /* 0x000fea0003c3ffff */
        .weak           $__internal_2_$__cuda_sm10x_tcgen05_guardrail_trap_unallocated_columns_being_dealloced
        .type           $__internal_2_$__cuda_sm10x_tcgen05_guardrail_trap_unallocated_columns_being_dealloced,@function
        .size           $__internal_2_$__cuda_sm10x_tcgen05_guardrail_trap_unallocated_columns_being_dealloced,(.L_x_21 - $__internal_2_$__cuda_sm10x_tcgen05_guardrail_trap_unallocated_columns_being_dealloced)
$__internal_2_$__cuda_sm10x_tcgen05_guardrail_trap_unallocated_columns_being_dealloced:
[----:B------:R-:W-:Y:S05]  /*b3f0*/  BPT.TRAP 0x1 ;  /* 0x000000040000795c */ /* 0x000fea0000300000 */
[----:B------:R-:W-:-:S04]  /*b400*/  IMAD.MOV.U32 R3, RZ, RZ, 0x0 ;  /* 0x00000000ff037424 */ /* 0x000fc800078e00ff */
[----:B------:R-:W-:Y:S05]  /*b410*/  RET.REL.NODEC R2 `(matmul_kernel) ;  /* 0xffffff4802f87950 */ /* 0x000fea0003c3ffff */
.L_x_18:
[----:B------:R-:W-:-:S00]  /*b420*/  BRA `(.L_x_18) ;  /* 0xfffffffc00fc7947 */ /* 0x000fc0000383ffff */
[----:B------:R-:W-:-:S00]  /*b430*/  NOP ;  /* 0x0000000000007918 */ /* 0x000fc00000000000 */
        /* <DEDUP_REMOVED lines=12> */
.L_x_21:


//--------------------- .nv.shared.matmul_kernel  --------------------------
	.section	.nv.shared.matmul_kernel,"aw",@nobits
	.sectionflags	@""
	.align	16
	.zero		1024


//--------------------- .nv.shared.reserved.0     --------------------------
	.section	.nv.shared.reserved.0,"aw",@nobits
	.align	8
	.weak		__nv_reservedSMEM_offset_0_alias
	.size		__nv_reservedSMEM_offset_0_alias, 0, 64
	.other		__nv_reservedSMEM_offset_0_alias,@"STO_CUDA_RESERVED_SHARED STV_DEFAULT"
__nv_reservedSMEM_offset_0_alias:
	.zero		0
.nv.shared.reserved.0:
	.zero		64
	.weak		__nv_reservedSMEM_allocation_phase
	.type		__nv_reservedSMEM_allocation_phase,@object
	.size		__nv_reservedSMEM_allocation_phase,(.L_0 - __nv_reservedSMEM_allocation_phase)
__nv_reservedSMEM_allocation_phase:
	.zero		1
.L_0:
	.zero		7
	.weak		__nv_reservedSMEM_devtool_atexit_pc
	.type		__nv_reservedSMEM_devtool_atexit_pc,@object
	.size		__nv_reservedSMEM_devtool_atexit_pc,(__nv_reservedSMEM_allocation_mask - __nv_reservedSMEM_devtool_atexit_pc)
__nv_reservedSMEM_devtool_atexit_pc:
	.zero		8
	.weak		__nv_reservedSMEM_allocation_mask
	.type		__nv_reservedSMEM_allocation_mask,@object
	.size		__nv_reservedSMEM_allocation_mask,(.L_2 - __nv_reservedSMEM_allocation_mask)
__nv_reservedSMEM_allocation_mask:
	.zero		4
.L_2:


//--------------------- .nv.constant0.matmul_kernel --------------------------
	.section	.nv.constant0.matmul_kernel,"a",@progbits
	.sectionflags	@""
	.align	4
.nv.constant0.matmul_kernel:
	.zero		976


//--------------------- SYMBOLS --------------------------

	.type		.nv.reservedSmem.offset0,@object
	.size		.nv.reservedSmem.offset0,0x4
	.type		.nv.reservedSmem.cap,@object
	.size		.nv.reservedSmem.cap,0x4
